// auto-generated by cutlass_sweep.gemm — config: {"arch": "sm_90", "cluster_m": 1, "cluster_n": 1, "dtype": "bf16", "dtype_b": "e4m3", "layout": "nt", "stages": 0, "tile_k": 128, "tile_m": 64, "tile_n": 256}
#include "cutlass/cutlass.h"
#include "cutlass/gemm/collective/collective_builder.hpp"
#include "cutlass/gemm/device/gemm_universal_adapter.h"
#include "cutlass/gemm/kernel/gemm_universal.hpp"
#include "cutlass/epilogue/collective/collective_builder.hpp"

using ElemA = cutlass::bfloat16_t;
using ElemB = cutlass::float_e4m3_t;
using ElemCD = cutlass::bfloat16_t;
using Acc  = float;
using TileShape    = cute::Shape<cute::_64, cute::_256, cute::_128>;
using ClusterShape = cute::Shape<cute::_1, cute::_1, cute::_1>;

using CollectiveEpilogue = typename cutlass::epilogue::collective::CollectiveBuilder<
    cutlass::arch::Sm90, cutlass::arch::OpClassTensorOp,
    TileShape, ClusterShape,
    cutlass::epilogue::collective::EpilogueTileAuto,
    Acc, Acc,
    ElemCD, cutlass::layout::RowMajor, 128 / cutlass::sizeof_bits<ElemCD>::value,
    ElemCD, cutlass::layout::RowMajor, 128 / cutlass::sizeof_bits<ElemCD>::value,
    cutlass::epilogue::collective::EpilogueScheduleAuto
  >::CollectiveOp;

using CollectiveMainloop = typename cutlass::gemm::collective::CollectiveBuilder<
    cutlass::arch::Sm90, cutlass::arch::OpClassTensorOp,
    ElemA, cutlass::layout::RowMajor, 128 / cutlass::sizeof_bits<ElemA>::value,
    ElemB, cutlass::layout::ColumnMajor, 128 / cutlass::sizeof_bits<ElemB>::value,
    Acc,
    TileShape, ClusterShape,
    cutlass::gemm::collective::StageCountAutoCarveout<static_cast<int>(sizeof(typename CollectiveEpilogue::SharedStorage))>,
    cutlass::gemm::collective::KernelScheduleAuto
  >::CollectiveOp;

using GemmKernel = cutlass::gemm::kernel::GemmUniversal<
    cute::Shape<int,int,int,int>,
    CollectiveMainloop,
    CollectiveEpilogue
>;
using Gemm = cutlass::gemm::device::GemmUniversalAdapter<GemmKernel>;

// Force the device kernel symbol into the cubin without needing a host main.
auto* _anchor = &cutlass::device_kernel<GemmKernel>;


// ===== COMPILED SASS (sm_90a) =====

	.target	sm_90a

	.elftype	@"ET_EXEC"


//--------------------- .note.nv.tkinfo           --------------------------
	.section	.note.nv.tkinfo,"",@"SHT_NOTE"
	.sectionflags	@"SHF_NOTE_NV_TKINFO"
	.tkinfo
        /*0018*/ 	.word	0x00000002
        /*0030*/ 	.string	""
        /*0030*/ 	.string	"ptxas"
        /*0030*/ 	.string	"Cuda compilation tools, release 13.0, V13.0.88"
        /*0030*/ 	.string	"Build cuda_13.0.r13.0/compiler.36424714_0"
        /*0030*/ 	.string	"-arch sm_90a -m 64 "



//--------------------- .note.nv.cuinfo           --------------------------
	.section	.note.nv.cuinfo,"",@"SHT_NOTE"
	.sectionflags	@"SHF_NOTE_NV_CUINFO"
        /*0018*/ 	.short	0x0002
        /*001a*/ 	.short	0x005a
        /*001c*/ 	.short	0x0082
	.zero		2


//--------------------- .nv.info                  --------------------------
	.section	.nv.info,"",@"SHT_CUDA_INFO"
	.align	4


	//----- nvinfo : EIATTR_REGCOUNT
	.align		4
        /*0000*/ 	.byte	0x04, 0x2f
        /*0002*/ 	.short	(.L_16 - .L_15)
	.align		4
.L_15:
        /*0004*/ 	.word	index@(_ZN7cutlass13device_kernelINS_4gemm6kernel13GemmUniversalIN4cute5tupleIJiiiiEEENS1_10collective13CollectiveMmaINS1_49MainloopSm90TmaGmmaRmemAWarpSpecializedMixedInputILi3ENS5_IJNS4_1CILi1EEESB_SB_EEENS1_32KernelTmaWarpSpecializedPingpongEEENS5_IJNSA_ILi64EEENSA_ILi256EEENSA_ILi128EEEEEENS_10bfloat16_tENS5_IJlSB_lEEENS5_IJNS_12float_e4m3_tEEEESK_NS4_8TiledMMAINS4_8MMA_AtomIJNS4_4SM904GMMA28MMA_64x256x16_F32BF16BF16_RSILNSQ_5MajorE0ELSS_0ELNSQ_7ScaleInE1ELST_1EEEEEENS4_6LayoutISC_NS5_IJNSA_ILi0EEESX_SX_EEEEENS5_IJNS4_10UnderscoreES10_S10_EEEEENS4_13SM90_TMA_LOADENS4_14ComposedLayoutINS4_7SwizzleILi3ELi4ELi3EEENS4_18smem_ptr_flag_bitsILi16EEENSW_INS5_IJNSA_ILi8EEESF_EEENS5_IJSF_SB_EEEEEEEvNS4_8identityES13_NS14_IS16_NS17_ILi8EEENSW_INS5_IJS19_SH_EEENS5_IJSH_SB_EEEEEEENS4_9Copy_AtomIJNS4_39AutoVectorizingCopyWithAssumedAlignmentILi128EEESL_EEES1E_EENS_8epilogue10collective6detail29Sm90TmaWarpSpecializedAdapterINS1Q_15DefaultEpilogueISJ_SK_SK_NS1P_6thread17LinearCombinationISJ_Li1EffLNS1U_9ScaleType4KindE0ELNS_15FloatRoundStyleE2ESJ_EENS1_15EpilogueDefaultEEEEEvvEEEEvNT_6ParamsE)
        /*0008*/ 	.word	0x000000a8


	//----- nvinfo : EIATTR_FRAME_SIZE
	.align		4
.L_16:
        /*000c*/ 	.byte	0x04, 0x11
        /*000e*/ 	.short	(.L_18 - .L_17)
	.align		4
.L_17:
        /*0010*/ 	.word	index@(_ZN7cutlass13device_kernelINS_4gemm6kernel13GemmUniversalIN4cute5tupleIJiiiiEEENS1_10collective13CollectiveMmaINS1_49MainloopSm90TmaGmmaRmemAWarpSpecializedMixedInputILi3ENS5_IJNS4_1CILi1EEESB_SB_EEENS1_32KernelTmaWarpSpecializedPingpongEEENS5_IJNSA_ILi64EEENSA_ILi256EEENSA_ILi128EEEEEENS_10bfloat16_tENS5_IJlSB_lEEENS5_IJNS_12float_e4m3_tEEEESK_NS4_8TiledMMAINS4_8MMA_AtomIJNS4_4SM904GMMA28MMA_64x256x16_F32BF16BF16_RSILNSQ_5MajorE0ELSS_0ELNSQ_7ScaleInE1ELST_1EEEEEENS4_6LayoutISC_NS5_IJNSA_ILi0EEESX_SX_EEEEENS5_IJNS4_10UnderscoreES10_S10_EEEEENS4_13SM90_TMA_LOADENS4_14ComposedLayoutINS4_7SwizzleILi3ELi4ELi3EEENS4_18smem_ptr_flag_bitsILi16EEENSW_INS5_IJNSA_ILi8EEESF_EEENS5_IJSF_SB_EEEEEEEvNS4_8identityES13_NS14_IS16_NS17_ILi8EEENSW_INS5_IJS19_SH_EEENS5_IJSH_SB_EEEEEEENS4_9Copy_AtomIJNS4_39AutoVectorizingCopyWithAssumedAlignmentILi128EEESL_EEES1E_EENS_8epilogue10collective6detail29Sm90TmaWarpSpecializedAdapterINS1Q_15DefaultEpilogueISJ_SK_SK_NS1P_6thread17LinearCombinationISJ_Li1EffLNS1U_9ScaleType4KindE0ELNS_15FloatRoundStyleE2ESJ_EENS1_15EpilogueDefaultEEEEEvvEEEEvNT_6ParamsE)
        /*0014*/ 	.word	0x00000000


	//----- nvinfo : EIATTR_MIN_STACK_SIZE
	.align		4
.L_18:
        /*0018*/ 	.byte	0x04, 0x12
        /*001a*/ 	.short	(.L_20 - .L_19)
	.align		4
.L_19:
        /*001c*/ 	.word	index@(_ZN7cutlass13device_kernelINS_4gemm6kernel13GemmUniversalIN4cute5tupleIJiiiiEEENS1_10collective13CollectiveMmaINS1_49MainloopSm90TmaGmmaRmemAWarpSpecializedMixedInputILi3ENS5_IJNS4_1CILi1EEESB_SB_EEENS1_32KernelTmaWarpSpecializedPingpongEEENS5_IJNSA_ILi64EEENSA_ILi256EEENSA_ILi128EEEEEENS_10bfloat16_tENS5_IJlSB_lEEENS5_IJNS_12float_e4m3_tEEEESK_NS4_8TiledMMAINS4_8MMA_AtomIJNS4_4SM904GMMA28MMA_64x256x16_F32BF16BF16_RSILNSQ_5MajorE0ELSS_0ELNSQ_7ScaleInE1ELST_1EEEEEENS4_6LayoutISC_NS5_IJNSA_ILi0EEESX_SX_EEEEENS5_IJNS4_10UnderscoreES10_S10_EEEEENS4_13SM90_TMA_LOADENS4_14ComposedLayoutINS4_7SwizzleILi3ELi4ELi3EEENS4_18smem_ptr_flag_bitsILi16EEENSW_INS5_IJNSA_ILi8EEESF_EEENS5_IJSF_SB_EEEEEEEvNS4_8identityES13_NS14_IS16_NS17_ILi8EEENSW_INS5_IJS19_SH_EEENS5_IJSH_SB_EEEEEEENS4_9Copy_AtomIJNS4_39AutoVectorizingCopyWithAssumedAlignmentILi128EEESL_EEES1E_EENS_8epilogue10collective6detail29Sm90TmaWarpSpecializedAdapterINS1Q_15DefaultEpilogueISJ_SK_SK_NS1P_6thread17LinearCombinationISJ_Li1EffLNS1U_9ScaleType4KindE0ELNS_15FloatRoundStyleE2ESJ_EENS1_15EpilogueDefaultEEEEEvvEEEEvNT_6ParamsE)
        /*0020*/ 	.word	0x00000000
.L_20:


//--------------------- .nv.compat                --------------------------
	.section	.nv.compat,"",@"SHT_CUDA_COMPAT_INFO"
	.align	4
        /*0000*/ 	.byte	0x02, 0x09, 0x01, 0x00, 0x02, 0x02, 0x04, 0x00, 0x02, 0x05, 0x05, 0x00, 0x03, 0x07, 0x01, 0x01
        /*0010*/ 	.byte	0x02, 0x03, 0x01, 0x00, 0x02, 0x06, 0x01, 0x00, 0x04, 0x0b, 0x08, 0x00, 0x00, 0x00, 0x00, 0x00
        /*0020*/ 	.byte	0x00, 0x00, 0x00, 0x00


//--------------------- .nv.info._ZN7cutlass13device_kernelINS_4gemm6kernel13GemmUniversalIN4cute5tupleIJiiiiEEENS1_10collective13CollectiveMmaINS1_49MainloopSm90TmaGmmaRmemAWarpSpecializedMixedInputILi3ENS5_IJNS4_1CILi1EEESB_SB_EEENS1_32KernelTmaWarpSpecializedPingpongEEENS5_IJNSA_ILi64EEENSA_ILi256EEENSA_ILi128EEEEEENS_10bfloat16_tENS5_IJlSB_lEEENS5_IJNS_12float_e4m3_tEEEESK_NS4_8TiledMMAINS4_8MMA_AtomIJNS4_4SM904GMMA28MMA_64x256x16_F32BF16BF16_RSILNSQ_5MajorE0ELSS_0ELNSQ_7ScaleInE1ELST_1EEEEEENS4_6LayoutISC_NS5_IJNSA_ILi0EEESX_SX_EEEEENS5_IJNS4_10UnderscoreES10_S10_EEEEENS4_13SM90_TMA_LOADENS4_14ComposedLayoutINS4_7SwizzleILi3ELi4ELi3EEENS4_18smem_ptr_flag_bitsILi16EEENSW_INS5_IJNSA_ILi8EEESF_EEENS5_IJSF_SB_EEEEEEEvNS4_8identityES13_NS14_IS16_NS17_ILi8EEENSW_INS5_IJS19_SH_EEENS5_IJSH_SB_EEEEEEENS4_9Copy_AtomIJNS4_39AutoVectorizingCopyWithAssumedAlignmentILi128EEESL_EEES1E_EENS_8epilogue10collective6detail29Sm90TmaWarpSpecializedAdapterINS1Q_15DefaultEpilogueISJ_SK_SK_NS1P_6thread17LinearCombinationISJ_Li1EffLNS1U_9ScaleType4KindE0ELNS_15FloatRoundStyleE2ESJ_EENS1_15EpilogueDefaultEEEEEvvEEEEvNT_6ParamsE --------------------------
	.section	.nv.info._ZN7cutlass13device_kernelINS_4gemm6kernel13GemmUniversalIN4cute5tupleIJiiiiEEENS1_10collective13CollectiveMmaINS1_49MainloopSm90TmaGmmaRmemAWarpSpecializedMixedInputILi3ENS5_IJNS4_1CILi1EEESB_SB_EEENS1_32KernelTmaWarpSpecializedPingpongEEENS5_IJNSA_ILi64EEENSA_ILi256EEENSA_ILi128EEEEEENS_10bfloat16_tENS5_IJlSB_lEEENS5_IJNS_12float_e4m3_tEEEESK_NS4_8TiledMMAINS4_8MMA_AtomIJNS4_4SM904GMMA28MMA_64x256x16_F32BF16BF16_RSILNSQ_5MajorE0ELSS_0ELNSQ_7ScaleInE1ELST_1EEEEEENS4_6LayoutISC_NS5_IJNSA_ILi0EEESX_SX_EEEEENS5_IJNS4_10UnderscoreES10_S10_EEEEENS4_13SM90_TMA_LOADENS4_14ComposedLayoutINS4_7SwizzleILi3ELi4ELi3EEENS4_18smem_ptr_flag_bitsILi16EEENSW_INS5_IJNSA_ILi8EEESF_EEENS5_IJSF_SB_EEEEEEEvNS4_8identityES13_NS14_IS16_NS17_ILi8EEENSW_INS5_IJS19_SH_EEENS5_IJSH_SB_EEEEEEENS4_9Copy_AtomIJNS4_39AutoVectorizingCopyWithAssumedAlignmentILi128EEESL_EEES1E_EENS_8epilogue10collective6detail29Sm90TmaWarpSpecializedAdapterINS1Q_15DefaultEpilogueISJ_SK_SK_NS1P_6thread17LinearCombinationISJ_Li1EffLNS1U_9ScaleType4KindE0ELNS_15FloatRoundStyleE2ESJ_EENS1_15EpilogueDefaultEEEEEvvEEEEvNT_6ParamsE,"",@"SHT_CUDA_INFO"
	.sectionflags	@""
	.align	4


	//----- nvinfo : EIATTR_CUDA_API_VERSION
	.align		4
        /*0000*/ 	.byte	0x04, 0x37
        /*0002*/ 	.short	(.L_22 - .L_21)
.L_21:
        /*0004*/ 	.word	0x00000082


	//----- nvinfo : EIATTR_KPARAM_INFO
	.align		4
.L_22:
        /*0008*/ 	.byte	0x04, 0x17
        /*000a*/ 	.short	(.L_24 - .L_23)
.L_23:
        /*000c*/ 	.word	0x00000000
        /*0010*/ 	.short	0x0000
        /*0012*/ 	.short	0x0070
        /*0014*/ 	.byte	0x00, 0xf0, 0x01, 0x18


	//----- nvinfo : EIATTR_SPARSE_MMA_MASK
	.align		4
.L_24:
        /*0018*/ 	.byte	0x03, 0x50
        /*001a*/ 	.short	0x0000


	//----- nvinfo : EIATTR_MAXREG_COUNT
	.align		4
        /*001c*/ 	.byte	0x03, 0x1b
        /*001e*/ 	.short	0x00a8


	//----- nvinfo : EIATTR_NUM_BARRIERS
	.align		4
        /*0020*/ 	.byte	0x02, 0x4c
        /*0022*/ 	.byte	0x01
	.zero		1


	//----- nvinfo : EIATTR_EXTERNS
	.align		4
        /*0024*/ 	.byte	0x04, 0x0f
        /*0026*/ 	.short	(.L_26 - .L_25)


	//   ....[0]....
	.align		4
.L_25:
        /*0028*/ 	.word	index@(__assertfail)


	//----- nvinfo : EIATTR_MERCURY_ISA_VERSION
	.align		4
.L_26:
        /*002c*/ 	.byte	0x03, 0x5f
        /*002e*/ 	.short	0x0101


	//----- nvinfo : EIATTR_INT_WARP_WIDE_INSTR_OFFSETS
	.align		4
        /*0030*/ 	.byte	0x04, 0x31
        /*0032*/ 	.short	(.L_28 - .L_27)


	//   ....[0]....
.L_27:
        /*0034*/ 	.word	0x00000480


	//   ....[1]....
        /*0038*/ 	.word	0x00000490


	//   ....[2]....
        /*003c*/ 	.word	0x00000500


	//   ....[3]....
        /*0040*/ 	.word	0x00000510


	//   ....[4]....
        /*0044*/ 	.word	0x00000520


	//   ....[5]....
        /*0048*/ 	.word	0x00000540


	//   ....[6]....
        /*004c*/ 	.word	0x000005a0


	//   ....[7]....
        /*0050*/ 	.word	0x000005c0


	//----- nvinfo : EIATTR_COOP_GROUP_MASK_REGIDS
	.align		4
.L_28:
        /*0054*/ 	.byte	0x04, 0x29
        /*0056*/ 	.short	(.L_30 - .L_29)


	//   ....[0]....
.L_29:
        /*0058*/ 	.word	0xffffffff


	//   ....[1]....
        /*005c*/ 	.word	0xffffffff


	//   ....[2]....
        /*0060*/ 	.word	0xffffffff


	//   ....[3]....
        /*0064*/ 	.word	0xffffffff


	//   ....[4]....
        /*0068*/ 	.word	0xffffffff


	//   ....[5]....
        /*006c*/ 	.word	0xffffffff


	//   ....[6]....
        /*0070*/ 	.word	0x0500000f


	//----- nvinfo : EIATTR_COOP_GROUP_INSTR_OFFSETS
	.align		4
.L_30:
        /*0074*/ 	.byte	0x04, 0x28
        /*0076*/ 	.short	(.L_32 - .L_31)


	//   ....[0]....
.L_31:
        /*0078*/ 	.word	0x00000050


	//   ....[1]....
        /*007c*/ 	.word	0x00000080


	//   ....[2]....
        /*0080*/ 	.word	0x00000180


	//   ....[3]....
        /*0084*/ 	.word	0x00000370


	//   ....[4]....
        /*0088*/ 	.word	0x000003b0


	//   ....[5]....
        /*008c*/ 	.word	0x000003f0


	//   ....[6]....
        /*0090*/ 	.word	0x0000e1a0


	//----- nvinfo : EIATTR_REG_RECONFIG
	.align		4
.L_32:
        /*0094*/ 	.byte	0x01, 0x54
	.zero		2


	//----- nvinfo : EIATTR_SYSCALL_OFFSETS
	.align		4
        /*0098*/ 	.byte	0x04, 0x46
        /*009a*/ 	.short	(.L_34 - .L_33)


	//   ....[0]....
.L_33:
        /*009c*/ 	.word	0x00001510


	//   ....[1]....
        /*00a0*/ 	.word	0x0000d190


	//   ....[2]....
        /*00a4*/ 	.word	0x0000d2c0


	//----- nvinfo : EIATTR_MBARRIER_INSTR_OFFSETS
	.align		4
.L_34:
        /*00a8*/ 	.byte	0x04, 0x39
        /*00aa*/ 	.short	(.L_36 - .L_35)


	//   ....[0]....
.L_35:
        /*00ac*/ 	.word	0x00000300
        /*00b0*/ 	.word	0x000000ff
        /*00b4*/ 	.word	0x00000000
        /*00b8*/ 	.short	0x0100
        /*00ba*/ 	.byte	0x05
	.zero		1


	//   ....[1]....
        /*00bc*/ 	.word	0x00000310
        /*00c0*/ 	.word	0x000000ff
        /*00c4*/ 	.word	0x00000018
        /*00c8*/ 	.short	0x0100
        /*00ca*/ 	.byte	0x05
	.zero		1


	//   ....[2]....
        /*00cc*/ 	.word	0x00000320
        /*00d0*/ 	.word	0x000000ff
        /*00d4*/ 	.word	0x00000008
        /*00d8*/ 	.short	0x0100
        /*00da*/ 	.byte	0x05
	.zero		1


	//   ....[3]....
        /*00dc*/ 	.word	0x00000330
        /*00e0*/ 	.word	0x000000ff
        /*00e4*/ 	.word	0x00000020
        /*00e8*/ 	.short	0x0100
        /*00ea*/ 	.byte	0x05
	.zero		1


	//   ....[4]....
        /*00ec*/ 	.word	0x00000340
        /*00f0*/ 	.word	0x000000ff
        /*00f4*/ 	.word	0x00000010
        /*00f8*/ 	.short	0x0100
        /*00fa*/ 	.byte	0x05
	.zero		1


	//   ....[5]....
        /*00fc*/ 	.word	0x00000350
        /*0100*/ 	.word	0x000000ff
        /*0104*/ 	.word	0x00000028
        /*0108*/ 	.short	0x0100
        /*010a*/ 	.byte	0x05
	.zero		1


	//   ....[6]....
        /*010c*/ 	.word	0x000005e0
        /*0110*/ 	.word	0x000000ff
        /*0114*/ 	.word	0x00000060
        /*0118*/ 	.short	0x0100
        /*011a*/ 	.byte	0x05
	.zero		1


	//   ....[7]....
        /*011c*/ 	.word	0x000005f0
        /*0120*/ 	.word	0x000000ff
        /*0124*/ 	.word	0x00000068
        /*0128*/ 	.short	0x0100
        /*012a*/ 	.byte	0x05
	.zero		1


	//   ....[8]....
        /*012c*/ 	.word	0x00000630
        /*0130*/ 	.word	0x000000ff
        /*0134*/ 	.word	0x00000040
        /*0138*/ 	.short	0x0100
        /*013a*/ 	.byte	0x0a
	.zero		1


	//   ....[9]....
        /*013c*/ 	.word	0x00000650
        /*0140*/ 	.word	0x000000ff
        /*0144*/ 	.word	0x00000048
        /*0148*/ 	.short	0x0100
        /*014a*/ 	.byte	0x0a
	.zero		1


	//   ....[10]....
        /*014c*/ 	.word	0x00000660
        /*0150*/ 	.word	0x000000ff
        /*0154*/ 	.word	0x00000050
        /*0158*/ 	.short	0x0100
        /*015a*/ 	.byte	0x0a
	.zero		1


	//   ....[11]....
        /*015c*/ 	.word	0x00000670
        /*0160*/ 	.word	0x000000ff
        /*0164*/ 	.word	0x00000058
        /*0168*/ 	.short	0x0100
        /*016a*/ 	.byte	0x0a
	.zero		1


	//   ....[12]....
        /*016c*/ 	.word	0x000013c0
        /*0170*/ 	.word	0x000000ff
        /*0174*/ 	.word	0xfffffff8
        /*0178*/ 	.short	0x010a
        /*017a*/ 	.byte	0x2e
	.zero		1


	//   ....[13]....
        /*017c*/ 	.word	0x000015c0
        /*0180*/ 	.word	0x00000003
        /*0184*/ 	.word	0x00000000
        /*0188*/ 	.short	0x010a
        /*018a*/ 	.byte	0x3f
	.zero		1


	//   ....[14]....
        /*018c*/ 	.word	0x00001600
        /*0190*/ 	.word	0x00000003
        /*0194*/ 	.word	0x00000000
        /*0198*/ 	.short	0x010a
        /*019a*/ 	.byte	0x3f
	.zero		1


	//   ....[15]....
        /*019c*/ 	.word	0x00001780
        /*01a0*/ 	.word	0x00000005
        /*01a4*/ 	.word	0x00000000
        /*01a8*/ 	.short	0x010a
        /*01aa*/ 	.byte	0x3f
	.zero		1


	//   ....[16]....
        /*01ac*/ 	.word	0x000026d0
        /*01b0*/ 	.word	0x00000005
        /*01b4*/ 	.word	0x00000000
        /*01b8*/ 	.short	0x010a
        /*01ba*/ 	.byte	0x3f
	.zero		1


	//   ....[17]....
        /*01bc*/ 	.word	0x00002c10
        /*01c0*/ 	.word	0x0000000c
        /*01c4*/ 	.word	0x00000000
        /*01c8*/ 	.short	0x010a
        /*01ca*/ 	.byte	0x3f
	.zero		1


	//   ....[18]....
        /*01cc*/ 	.word	0x00003800
        /*01d0*/ 	.word	0x000000ff
        /*01d4*/ 	.word	0x00000000
        /*01d8*/ 	.short	0x0101
        /*01da*/ 	.byte	0x06
	.zero		1


	//   ....[19]....
        /*01dc*/ 	.word	0x000038a0
        /*01e0*/ 	.word	0x0000000c
        /*01e4*/ 	.word	0x00000000
        /*01e8*/ 	.short	0x010a
        /*01ea*/ 	.byte	0x3f
	.zero		1


	//   ....[20]....
        /*01ec*/ 	.word	0x000048e0
        /*01f0*/ 	.word	0x000000ff
        /*01f4*/ 	.word	0x00000000
        /*01f8*/ 	.short	0x0101
        /*01fa*/ 	.byte	0x04
	.zero		1


	//   ....[21]....
        /*01fc*/ 	.word	0x00004920
        /*0200*/ 	.word	0x00000000
        /*0204*/ 	.word	0x00000000
        /*0208*/ 	.short	0x0101
        /*020a*/ 	.byte	0x2c
	.zero		1


	//   ....[22]....
        /*020c*/ 	.word	0x000049e0
        /*0210*/ 	.word	0x000000ff
        /*0214*/ 	.word	0x00000000
        /*0218*/ 	.short	0x0101
        /*021a*/ 	.byte	0x06
	.zero		1


	//   ....[23]....
        /*021c*/ 	.word	0x00004a90
        /*0220*/ 	.word	0x000000ff
        /*0224*/ 	.word	0x00000008
        /*0228*/ 	.short	0x010a
        /*022a*/ 	.byte	0x2e
	.zero		1


	//   ....[24]....
        /*022c*/ 	.word	0x0000c830
        /*0230*/ 	.word	0x00000004
        /*0234*/ 	.word	0x00000000
        /*0238*/ 	.short	0x0101
        /*023a*/ 	.byte	0x2c
	.zero		1


	//   ....[25]....
        /*023c*/ 	.word	0x0000d3b0
        /*0240*/ 	.word	0x00000006
        /*0244*/ 	.word	0x00000018
        /*0248*/ 	.short	0x010a
        /*024a*/ 	.byte	0x3f
	.zero		1


	//   ....[26]....
        /*024c*/ 	.word	0x0000d860
        /*0250*/ 	.word	0x0000001b
        /*0254*/ 	.word	0x00000068
        /*0258*/ 	.short	0x0101
        /*025a*/ 	.byte	0x3f
	.zero		1


	//   ....[27]....
        /*025c*/ 	.word	0x0000df90
        /*0260*/ 	.word	0x00000007
        /*0264*/ 	.word	0x00000000
        /*0268*/ 	.short	0x010a
        /*026a*/ 	.byte	0x3f
	.zero		1


	//   ....[28]....
        /*026c*/ 	.word	0x0000e010
        /*0270*/ 	.word	0x00000006
        /*0274*/ 	.word	0x00000000
        /*0278*/ 	.short	0x010a
        /*027a*/ 	.byte	0x3f
	.zero		1


	//   ....[29]....
        /*027c*/ 	.word	0x0000e0a0
        /*0280*/ 	.word	0x00000003
        /*0284*/ 	.word	0x00000000
        /*0288*/ 	.short	0x010a
        /*028a*/ 	.byte	0x3f
	.zero		1


	//   ....[30]....
        /*028c*/ 	.word	0x0000e110
        /*0290*/ 	.word	0x00000003
        /*0294*/ 	.word	0xfffffff8
        /*0298*/ 	.short	0x010a
        /*029a*/ 	.byte	0x3f
	.zero		1


	//   ....[31]....
        /*029c*/ 	.word	0x0000e1d0
        /*02a0*/ 	.word	0x00000003
        /*02a4*/ 	.word	0x00000000
        /*02a8*/ 	.short	0x010a
        /*02aa*/ 	.byte	0x3f
	.zero		1


	//   ....[32]....
        /*02ac*/ 	.word	0x0000e220
        /*02b0*/ 	.word	0x00000005
        /*02b4*/ 	.word	0x00000000
        /*02b8*/ 	.short	0x010a
        /*02ba*/ 	.byte	0x3f
	.zero		1


	//   ....[33]....
        /*02bc*/ 	.word	0x0000e270
        /*02c0*/ 	.word	0x0000000c
        /*02c4*/ 	.word	0x00000000
        /*02c8*/ 	.short	0x010a
        /*02ca*/ 	.byte	0x3f
	.zero		1


	//   ....[34]....
        /*02cc*/ 	.word	0x0000e2d0
        /*02d0*/ 	.word	0x00000003
        /*02d4*/ 	.word	0x00000008
        /*02d8*/ 	.short	0x010a
        /*02da*/ 	.byte	0x3f
	.zero		1


	//   ....[35]....
        /*02dc*/ 	.word	0x0000e320
        /*02e0*/ 	.word	0x00000006
        /*02e4*/ 	.word	0x00000018
        /*02e8*/ 	.short	0x010a
        /*02ea*/ 	.byte	0x3f
	.zero		1


	//   ....[36]....
        /*02ec*/ 	.word	0x0000e470
        /*02f0*/ 	.word	0x00000007
        /*02f4*/ 	.word	0x00000000
        /*02f8*/ 	.short	0x010a
        /*02fa*/ 	.byte	0x3f
	.zero		1


	//   ....[37]....
        /*02fc*/ 	.word	0x0000e4c0
        /*0300*/ 	.word	0x00000006
        /*0304*/ 	.word	0x00000000
        /*0308*/ 	.short	0x010a
        /*030a*/ 	.byte	0x3f
	.zero		1


	//----- nvinfo : EIATTR_NUM_MBARRIERS
	.align		4
.L_36:
        /*030c*/ 	.byte	0x03, 0x38
        /*030e*/ 	.short	0x000c


	//----- nvinfo : EIATTR_EXIT_INSTR_OFFSETS
	.align		4
        /*0310*/ 	.byte	0x04, 0x1c
        /*0312*/ 	.short	(.L_38 - .L_37)


	//   ....[0]....
.L_37:
        /*0314*/ 	.word	0x00001190


	//   ....[1]....
        /*0318*/ 	.word	0x000011f0


	//   ....[2]....
        /*031c*/ 	.word	0x0000ce80


	//   ....[3]....
        /*0320*/ 	.word	0x0000ceb0


	//   ....[4]....
        /*0324*/ 	.word	0x0000e0f0


	//----- nvinfo : EIATTR_MAX_THREADS
	.align		4
.L_38:
        /*0328*/ 	.byte	0x04, 0x05
        /*032a*/ 	.short	(.L_40 - .L_39)
.L_39:
        /*032c*/ 	.word	0x00000180
        /*0330*/ 	.word	0x00000001
        /*0334*/ 	.word	0x00000001


	//----- nvinfo : EIATTR_CRS_STACK_SIZE
	.align		4
.L_40:
        /*0338*/ 	.byte	0x04, 0x1e
        /*033a*/ 	.short	(.L_42 - .L_41)
.L_41:
        /*033c*/ 	.word	0x00000000


	//----- nvinfo : EIATTR_CBANK_PARAM_SIZE
	.align		4
.L_42:
        /*0340*/ 	.byte	0x03, 0x19
        /*0342*/ 	.short	0x0670


	//----- nvinfo : EIATTR_PARAM_CBANK
	.align		4
        /*0344*/ 	.byte	0x04, 0x0a
        /*0346*/ 	.short	(.L_44 - .L_43)
	.align		4
.L_43:
        /*0348*/ 	.word	index@(.nv.constant0._ZN7cutlass13device_kernelINS_4gemm6kernel13GemmUniversalIN4cute5tupleIJiiiiEEENS1_10collective13CollectiveMmaINS1_49MainloopSm90TmaGmmaRmemAWarpSpecializedMixedInputILi3ENS5_IJNS4_1CILi1EEESB_SB_EEENS1_32KernelTmaWarpSpecializedPingpongEEENS5_IJNSA_ILi64EEENSA_ILi256EEENSA_ILi128EEEEEENS_10bfloat16_tENS5_IJlSB_lEEENS5_IJNS_12float_e4m3_tEEEESK_NS4_8TiledMMAINS4_8MMA_AtomIJNS4_4SM904GMMA28MMA_64x256x16_F32BF16BF16_RSILNSQ_5MajorE0ELSS_0ELNSQ_7ScaleInE1ELST_1EEEEEENS4_6LayoutISC_NS5_IJNSA_ILi0EEESX_SX_EEEEENS5_IJNS4_10UnderscoreES10_S10_EEEEENS4_13SM90_TMA_LOADENS4_14ComposedLayoutINS4_7SwizzleILi3ELi4ELi3EEENS4_18smem_ptr_flag_bitsILi16EEENSW_INS5_IJNSA_ILi8EEESF_EEENS5_IJSF_SB_EEEEEEEvNS4_8identityES13_NS14_IS16_NS17_ILi8EEENSW_INS5_IJS19_SH_EEENS5_IJSH_SB_EEEEEEENS4_9Copy_AtomIJNS4_39AutoVectorizingCopyWithAssumedAlignmentILi128EEESL_EEES1E_EENS_8epilogue10collective6detail29Sm90TmaWarpSpecializedAdapterINS1Q_15DefaultEpilogueISJ_SK_SK_NS1P_6thread17LinearCombinationISJ_Li1EffLNS1U_9ScaleType4KindE0ELNS_15FloatRoundStyleE2ESJ_EENS1_15EpilogueDefaultEEEEEvvEEEEvNT_6ParamsE)
        /*034c*/ 	.short	0x0210
        /*034e*/ 	.short	0x0670


	//----- nvinfo : EIATTR_SW_WAR
	.align		4
.L_44:
        /*0350*/ 	.byte	0x04, 0x36
        /*0352*/ 	.short	(.L_46 - .L_45)
.L_45:
        /*0354*/ 	.word	0x00000008
.L_46:


//--------------------- .nv.callgraph             --------------------------
	.section	.nv.callgraph,"",@"SHT_CUDA_CALLGRAPH"
	.align	4
	.sectionentsize	8
	.align		4
        /*0000*/ 	.word	0x00000000
	.align		4
        /*0004*/ 	.word	0xffffffff
	.align		4
        /*0008*/ 	.word	index@(_ZN7cutlass13device_kernelINS_4gemm6kernel13GemmUniversalIN4cute5tupleIJiiiiEEENS1_10collective13CollectiveMmaINS1_49MainloopSm90TmaGmmaRmemAWarpSpecializedMixedInputILi3ENS5_IJNS4_1CILi1EEESB_SB_EEENS1_32KernelTmaWarpSpecializedPingpongEEENS5_IJNSA_ILi64EEENSA_ILi256EEENSA_ILi128EEEEEENS_10bfloat16_tENS5_IJlSB_lEEENS5_IJNS_12float_e4m3_tEEEESK_NS4_8TiledMMAINS4_8MMA_AtomIJNS4_4SM904GMMA28MMA_64x256x16_F32BF16BF16_RSILNSQ_5MajorE0ELSS_0ELNSQ_7ScaleInE1ELST_1EEEEEENS4_6LayoutISC_NS5_IJNSA_ILi0EEESX_SX_EEEEENS5_IJNS4_10UnderscoreES10_S10_EEEEENS4_13SM90_TMA_LOADENS4_14ComposedLayoutINS4_7SwizzleILi3ELi4ELi3EEENS4_18smem_ptr_flag_bitsILi16EEENSW_INS5_IJNSA_ILi8EEESF_EEENS5_IJSF_SB_EEEEEEEvNS4_8identityES13_NS14_IS16_NS17_ILi8EEENSW_INS5_IJS19_SH_EEENS5_IJSH_SB_EEEEEEENS4_9Copy_AtomIJNS4_39AutoVectorizingCopyWithAssumedAlignmentILi128EEESL_EEES1E_EENS_8epilogue10collective6detail29Sm90TmaWarpSpecializedAdapterINS1Q_15DefaultEpilogueISJ_SK_SK_NS1P_6thread17LinearCombinationISJ_Li1EffLNS1U_9ScaleType4KindE0ELNS_15FloatRoundStyleE2ESJ_EENS1_15EpilogueDefaultEEEEEvvEEEEvNT_6ParamsE)
	.align		4
        /*000c*/ 	.word	index@(__assertfail)
	.align		4
        /*0010*/ 	.word	0x00000000
	.align		4
        /*0014*/ 	.word	0xfffffffe
	.align		4
        /*0018*/ 	.word	0x00000000
	.align		4
        /*001c*/ 	.word	0xfffffffd
	.align		4
        /*0020*/ 	.word	0x00000000
	.align		4
        /*0024*/ 	.word	0xfffffffc


//--------------------- .nv.constant4             --------------------------
	.section	.nv.constant4,"a",@progbits
	.align	8
	.align		8
.nv.constant4:
        /*0000*/ 	.dword	__assertfail
	.align		8
        /*0008*/ 	.dword	__unnamed_1
	.align		8
        /*0010*/ 	.dword	__unnamed_2
	.align		8
        /*0018*/ 	.dword	_ZN40_INTERNAL_43ed345e_4_k_cu_b88d03c6_156714cuda3std3__45__cpo5beginE
	.align		8
        /*0020*/ 	.dword	_ZN40_INTERNAL_43ed345e_4_k_cu_b88d03c6_156714cuda3std3__45__cpo3endE
	.align		8
        /*0028*/ 	.dword	_ZN40_INTERNAL_43ed345e_4_k_cu_b88d03c6_156714cuda3std3__45__cpo6cbeginE
	.align		8
        /*0030*/ 	.dword	_ZN40_INTERNAL_43ed345e_4_k_cu_b88d03c6_156714cuda3std3__45__cpo4cendE
	.align		8
        /*0038*/ 	.dword	_ZN40_INTERNAL_43ed345e_4_k_cu_b88d03c6_156714cuda3std3__442_GLOBAL__N__43ed345e_4_k_cu_b88d03c6_156716ignoreE
	.align		8
        /*0040*/ 	.dword	_ZN40_INTERNAL_43ed345e_4_k_cu_b88d03c6_156714cuda3std3__419piecewise_constructE
	.align		8
        /*0048*/ 	.dword	_ZN40_INTERNAL_43ed345e_4_k_cu_b88d03c6_156714cuda3std3__48in_placeE
	.align		8
        /*0050*/ 	.dword	_ZN40_INTERNAL_43ed345e_4_k_cu_b88d03c6_156714cuda3std6ranges3__45__cpo4swapE
	.align		8
        /*0058*/ 	.dword	_ZN40_INTERNAL_43ed345e_4_k_cu_b88d03c6_156714cuda3std6ranges3__45__cpo9iter_moveE
	.align		8
        /*0060*/ 	.dword	_ZN40_INTERNAL_43ed345e_4_k_cu_b88d03c6_156714cute7productE
	.align		8
        /*0068*/ 	.dword	_ZN40_INTERNAL_43ed345e_4_k_cu_b88d03c6_156714cute1_E
	.align		8
        /*0070*/ 	.dword	$str$24
	.align		8
        /*0078*/ 	.dword	$str$25


//--------------------- .text._ZN7cutlass13device_kernelINS_4gemm6kernel13GemmUniversalIN4cute5tupleIJiiiiEEENS1_10collective13CollectiveMmaINS1_49MainloopSm90TmaGmmaRmemAWarpSpecializedMixedInputILi3ENS5_IJNS4_1CILi1EEESB_SB_EEENS1_32KernelTmaWarpSpecializedPingpongEEENS5_IJNSA_ILi64EEENSA_ILi256EEENSA_ILi128EEEEEENS_10bfloat16_tENS5_IJlSB_lEEENS5_IJNS_12float_e4m3_tEEEESK_NS4_8TiledMMAINS4_8MMA_AtomIJNS4_4SM904GMMA28MMA_64x256x16_F32BF16BF16_RSILNSQ_5MajorE0ELSS_0ELNSQ_7ScaleInE1ELST_1EEEEEENS4_6LayoutISC_NS5_IJNSA_ILi0EEESX_SX_EEEEENS5_IJNS4_10UnderscoreES10_S10_EEEEENS4_13SM90_TMA_LOADENS4_14ComposedLayoutINS4_7SwizzleILi3ELi4ELi3EEENS4_18smem_ptr_flag_bitsILi16EEENSW_INS5_IJNSA_ILi8EEESF_EEENS5_IJSF_SB_EEEEEEEvNS4_8identityES13_NS14_IS16_NS17_ILi8EEENSW_INS5_IJS19_SH_EEENS5_IJSH_SB_EEEEEEENS4_9Copy_AtomIJNS4_39AutoVectorizingCopyWithAssumedAlignmentILi128EEESL_EEES1E_EENS_8epilogue10collective6detail29Sm90TmaWarpSpecializedAdapterINS1Q_15DefaultEpilogueISJ_SK_SK_NS1P_6thread17LinearCombinationISJ_Li1EffLNS1U_9ScaleType4KindE0ELNS_15FloatRoundStyleE2ESJ_EENS1_15EpilogueDefaultEEEEEvvEEEEvNT_6ParamsE --------------------------
	.section	.text._ZN7cutlass13device_kernelINS_4gemm6kernel13GemmUniversalIN4cute5tupleIJiiiiEEENS1_10collective13CollectiveMmaINS1_49MainloopSm90TmaGmmaRmemAWarpSpecializedMixedInputILi3ENS5_IJNS4_1CILi1EEESB_SB_EEENS1_32KernelTmaWarpSpecializedPingpongEEENS5_IJNSA_ILi64EEENSA_ILi256EEENSA_ILi128EEEEEENS_10bfloat16_tENS5_IJlSB_lEEENS5_IJNS_12float_e4m3_tEEEESK_NS4_8TiledMMAINS4_8MMA_AtomIJNS4_4SM904GMMA28MMA_64x256x16_F32BF16BF16_RSILNSQ_5MajorE0ELSS_0ELNSQ_7ScaleInE1ELST_1EEEEEENS4_6LayoutISC_NS5_IJNSA_ILi0EEESX_SX_EEEEENS5_IJNS4_10UnderscoreES10_S10_EEEEENS4_13SM90_TMA_LOADENS4_14ComposedLayoutINS4_7SwizzleILi3ELi4ELi3EEENS4_18smem_ptr_flag_bitsILi16EEENSW_INS5_IJNSA_ILi8EEESF_EEENS5_IJSF_SB_EEEEEEEvNS4_8identityES13_NS14_IS16_NS17_ILi8EEENSW_INS5_IJS19_SH_EEENS5_IJSH_SB_EEEEEEENS4_9Copy_AtomIJNS4_39AutoVectorizingCopyWithAssumedAlignmentILi128EEESL_EEES1E_EENS_8epilogue10collective6detail29Sm90TmaWarpSpecializedAdapterINS1Q_15DefaultEpilogueISJ_SK_SK_NS1P_6thread17LinearCombinationISJ_Li1EffLNS1U_9ScaleType4KindE0ELNS_15FloatRoundStyleE2ESJ_EENS1_15EpilogueDefaultEEEEEvvEEEEvNT_6ParamsE,"ax",@progbits
	.align	128
.text._ZN7cutlass13device_kernelINS_4gemm6kernel13GemmUniversalIN4cute5tupleIJiiiiEEENS1_10collective13CollectiveMmaINS1_49MainloopSm90TmaGmmaRmemAWarpSpecializedMixedInputILi3ENS5_IJNS4_1CILi1EEESB_SB_EEENS1_32KernelTmaWarpSpecializedPingpongEEENS5_IJNSA_ILi64EEENSA_ILi256EEENSA_ILi128EEEEEENS_10bfloat16_tENS5_IJlSB_lEEENS5_IJNS_12float_e4m3_tEEEESK_NS4_8TiledMMAINS4_8MMA_AtomIJNS4_4SM904GMMA28MMA_64x256x16_F32BF16BF16_RSILNSQ_5MajorE0ELSS_0ELNSQ_7ScaleInE1ELST_1EEEEEENS4_6LayoutISC_NS5_IJNSA_ILi0EEESX_SX_EEEEENS5_IJNS4_10UnderscoreES10_S10_EEEEENS4_13SM90_TMA_LOADENS4_14ComposedLayoutINS4_7SwizzleILi3ELi4ELi3EEENS4_18smem_ptr_flag_bitsILi16EEENSW_INS5_IJNSA_ILi8EEESF_EEENS5_IJSF_SB_EEEEEEEvNS4_8identityES13_NS14_IS16_NS17_ILi8EEENSW_INS5_IJS19_SH_EEENS5_IJSH_SB_EEEEEEENS4_9Copy_AtomIJNS4_39AutoVectorizingCopyWithAssumedAlignmentILi128EEESL_EEES1E_EENS_8epilogue10collective6detail29Sm90TmaWarpSpecializedAdapterINS1Q_15DefaultEpilogueISJ_SK_SK_NS1P_6thread17LinearCombinationISJ_Li1EffLNS1U_9ScaleType4KindE0ELNS_15FloatRoundStyleE2ESJ_EENS1_15EpilogueDefaultEEEEEvvEEEEvNT_6ParamsE:
        .type           _ZN7cutlass13device_kernelINS_4gemm6kernel13GemmUniversalIN4cute5tupleIJiiiiEEENS1_10collective13CollectiveMmaINS1_49MainloopSm90TmaGmmaRmemAWarpSpecializedMixedInputILi3ENS5_IJNS4_1CILi1EEESB_SB_EEENS1_32KernelTmaWarpSpecializedPingpongEEENS5_IJNSA_ILi64EEENSA_ILi256EEENSA_ILi128EEEEEENS_10bfloat16_tENS5_IJlSB_lEEENS5_IJNS_12float_e4m3_tEEEESK_NS4_8TiledMMAINS4_8MMA_AtomIJNS4_4SM904GMMA28MMA_64x256x16_F32BF16BF16_RSILNSQ_5MajorE0ELSS_0ELNSQ_7ScaleInE1ELST_1EEEEEENS4_6LayoutISC_NS5_IJNSA_ILi0EEESX_SX_EEEEENS5_IJNS4_10UnderscoreES10_S10_EEEEENS4_13SM90_TMA_LOADENS4_14ComposedLayoutINS4_7SwizzleILi3ELi4ELi3EEENS4_18smem_ptr_flag_bitsILi16EEENSW_INS5_IJNSA_ILi8EEESF_EEENS5_IJSF_SB_EEEEEEEvNS4_8identityES13_NS14_IS16_NS17_ILi8EEENSW_INS5_IJS19_SH_EEENS5_IJSH_SB_EEEEEEENS4_9Copy_AtomIJNS4_39AutoVectorizingCopyWithAssumedAlignmentILi128EEESL_EEES1E_EENS_8epilogue10collective6detail29Sm90TmaWarpSpecializedAdapterINS1Q_15DefaultEpilogueISJ_SK_SK_NS1P_6thread17LinearCombinationISJ_Li1EffLNS1U_9ScaleType4KindE0ELNS_15FloatRoundStyleE2ESJ_EENS1_15EpilogueDefaultEEEEEvvEEEEvNT_6ParamsE,@function
        .size           _ZN7cutlass13device_kernelINS_4gemm6kernel13GemmUniversalIN4cute5tupleIJiiiiEEENS1_10collective13CollectiveMmaINS1_49MainloopSm90TmaGmmaRmemAWarpSpecializedMixedInputILi3ENS5_IJNS4_1CILi1EEESB_SB_EEENS1_32KernelTmaWarpSpecializedPingpongEEENS5_IJNSA_ILi64EEENSA_ILi256EEENSA_ILi128EEEEEENS_10bfloat16_tENS5_IJlSB_lEEENS5_IJNS_12float_e4m3_tEEEESK_NS4_8TiledMMAINS4_8MMA_AtomIJNS4_4SM904GMMA28MMA_64x256x16_F32BF16BF16_RSILNSQ_5MajorE0ELSS_0ELNSQ_7ScaleInE1ELST_1EEEEEENS4_6LayoutISC_NS5_IJNSA_ILi0EEESX_SX_EEEEENS5_IJNS4_10UnderscoreES10_S10_EEEEENS4_13SM90_TMA_LOADENS4_14ComposedLayoutINS4_7SwizzleILi3ELi4ELi3EEENS4_18smem_ptr_flag_bitsILi16EEENSW_INS5_IJNSA_ILi8EEESF_EEENS5_IJSF_SB_EEEEEEEvNS4_8identityES13_NS14_IS16_NS17_ILi8EEENSW_INS5_IJS19_SH_EEENS5_IJSH_SB_EEEEEEENS4_9Copy_AtomIJNS4_39AutoVectorizingCopyWithAssumedAlignmentILi128EEESL_EEES1E_EENS_8epilogue10collective6detail29Sm90TmaWarpSpecializedAdapterINS1Q_15DefaultEpilogueISJ_SK_SK_NS1P_6thread17LinearCombinationISJ_Li1EffLNS1U_9ScaleType4KindE0ELNS_15FloatRoundStyleE2ESJ_EENS1_15EpilogueDefaultEEEEEvvEEEEvNT_6ParamsE,(.L_x_339 - _ZN7cutlass13device_kernelINS_4gemm6kernel13GemmUniversalIN4cute5tupleIJiiiiEEENS1_10collective13CollectiveMmaINS1_49MainloopSm90TmaGmmaRmemAWarpSpecializedMixedInputILi3ENS5_IJNS4_1CILi1EEESB_SB_EEENS1_32KernelTmaWarpSpecializedPingpongEEENS5_IJNSA_ILi64EEENSA_ILi256EEENSA_ILi128EEEEEENS_10bfloat16_tENS5_IJlSB_lEEENS5_IJNS_12float_e4m3_tEEEESK_NS4_8TiledMMAINS4_8MMA_AtomIJNS4_4SM904GMMA28MMA_64x256x16_F32BF16BF16_RSILNSQ_5MajorE0ELSS_0ELNSQ_7ScaleInE1ELST_1EEEEEENS4_6LayoutISC_NS5_IJNSA_ILi0EEESX_SX_EEEEENS5_IJNS4_10UnderscoreES10_S10_EEEEENS4_13SM90_TMA_LOADENS4_14ComposedLayoutINS4_7SwizzleILi3ELi4ELi3EEENS4_18smem_ptr_flag_bitsILi16EEENSW_INS5_IJNSA_ILi8EEESF_EEENS5_IJSF_SB_EEEEEEEvNS4_8identityES13_NS14_IS16_NS17_ILi8EEENSW_INS5_IJS19_SH_EEENS5_IJSH_SB_EEEEEEENS4_9Copy_AtomIJNS4_39AutoVectorizingCopyWithAssumedAlignmentILi128EEESL_EEES1E_EENS_8epilogue10collective6detail29Sm90TmaWarpSpecializedAdapterINS1Q_15DefaultEpilogueISJ_SK_SK_NS1P_6thread17LinearCombinationISJ_Li1EffLNS1U_9ScaleType4KindE0ELNS_15FloatRoundStyleE2ESJ_EENS1_15EpilogueDefaultEEEEEvvEEEEvNT_6ParamsE)
        .other          _ZN7cutlass13device_kernelINS_4gemm6kernel13GemmUniversalIN4cute5tupleIJiiiiEEENS1_10collective13CollectiveMmaINS1_49MainloopSm90TmaGmmaRmemAWarpSpecializedMixedInputILi3ENS5_IJNS4_1CILi1EEESB_SB_EEENS1_32KernelTmaWarpSpecializedPingpongEEENS5_IJNSA_ILi64EEENSA_ILi256EEENSA_ILi128EEEEEENS_10bfloat16_tENS5_IJlSB_lEEENS5_IJNS_12float_e4m3_tEEEESK_NS4_8TiledMMAINS4_8MMA_AtomIJNS4_4SM904GMMA28MMA_64x256x16_F32BF16BF16_RSILNSQ_5MajorE0ELSS_0ELNSQ_7ScaleInE1ELST_1EEEEEENS4_6LayoutISC_NS5_IJNSA_ILi0EEESX_SX_EEEEENS5_IJNS4_10UnderscoreES10_S10_EEEEENS4_13SM90_TMA_LOADENS4_14ComposedLayoutINS4_7SwizzleILi3ELi4ELi3EEENS4_18smem_ptr_flag_bitsILi16EEENSW_INS5_IJNSA_ILi8EEESF_EEENS5_IJSF_SB_EEEEEEEvNS4_8identityES13_NS14_IS16_NS17_ILi8EEENSW_INS5_IJS19_SH_EEENS5_IJSH_SB_EEEEEEENS4_9Copy_AtomIJNS4_39AutoVectorizingCopyWithAssumedAlignmentILi128EEESL_EEES1E_EENS_8epilogue10collective6detail29Sm90TmaWarpSpecializedAdapterINS1Q_15DefaultEpilogueISJ_SK_SK_NS1P_6thread17LinearCombinationISJ_Li1EffLNS1U_9ScaleType4KindE0ELNS_15FloatRoundStyleE2ESJ_EENS1_15EpilogueDefaultEEEEEvvEEEEvNT_6ParamsE,@"STO_CUDA_ENTRY STV_DEFAULT"
_ZN7cutlass13device_kernelINS_4gemm6kernel13GemmUniversalIN4cute5tupleIJiiiiEEENS1_10collective13CollectiveMmaINS1_49MainloopSm90TmaGmmaRmemAWarpSpecializedMixedInputILi3ENS5_IJNS4_1CILi1EEESB_SB_EEENS1_32KernelTmaWarpSpecializedPingpongEEENS5_IJNSA_ILi64EEENSA_ILi256EEENSA_ILi128EEEEEENS_10bfloat16_tENS5_IJlSB_lEEENS5_IJNS_12float_e4m3_tEEEESK_NS4_8TiledMMAINS4_8MMA_AtomIJNS4_4SM904GMMA28MMA_64x256x16_F32BF16BF16_RSILNSQ_5MajorE0ELSS_0ELNSQ_7ScaleInE1ELST_1EEEEEENS4_6LayoutISC_NS5_IJNSA_ILi0EEESX_SX_EEEEENS5_IJNS4_10UnderscoreES10_S10_EEEEENS4_13SM90_TMA_LOADENS4_14ComposedLayoutINS4_7SwizzleILi3ELi4ELi3EEENS4_18smem_ptr_flag_bitsILi16EEENSW_INS5_IJNSA_ILi8EEESF_EEENS5_IJSF_SB_EEEEEEEvNS4_8identityES13_NS14_IS16_NS17_ILi8EEENSW_INS5_IJS19_SH_EEENS5_IJSH_SB_EEEEEEENS4_9Copy_AtomIJNS4_39AutoVectorizingCopyWithAssumedAlignmentILi128EEESL_EEES1E_EENS_8epilogue10collective6detail29Sm90TmaWarpSpecializedAdapterINS1Q_15DefaultEpilogueISJ_SK_SK_NS1P_6thread17LinearCombinationISJ_Li1EffLNS1U_9ScaleType4KindE0ELNS_15FloatRoundStyleE2ESJ_EENS1_15EpilogueDefaultEEEEEvvEEEEvNT_6ParamsE:
[----:B------:R-:W0:Y:S01]  /*0000*/  LDC R1, c[0x0][0x28] ;  /* 0x00000a00ff017b82 */ /* 0x000e220000000800 */
[----:B------:R-:W1:Y:S01]  /*0010*/  S2R R0, SR_TID.X ;  /* 0x0000000000007919 */ /* 0x000e620000002100 */
[----:B------:R-:W-:Y:S01]  /*0020*/  ELECT P0, URZ, PT ;  /* 0x00000000003f782f */ /* 0x000fe20003800000 */
[----:B------:R-:W-:Y:S01]  /*0030*/  BSSY B0, `(.L_x_0) ;  /* 0x0000014000007945 */ /* 0x000fe20003800000 */
[----:B-1----:R-:W-:-:S05]  /*0040*/  SHF.R.U32.HI R2, RZ, 0x5, R0 ;  /* 0x00000005ff027819 */ /* 0x002fca0000011600 */
[----:B------:R-:W1:Y:S02]  /*0050*/  SHFL.IDX PT, R3, R2, RZ, 0x1f ;  /* 0x00001fff02037589 */ /* 0x000e6400000e0000 */
[----:B-1----:R-:W-:Y:S02]  /*0060*/  R2UR UR4, R3 ;  /* 0x00000000030472ca */ /* 0x002fe400000e0000 */
[----:B------:R-:W-:-:S05]  /*0070*/  SHF.R.U32.HI R3, RZ, 0x7, R0 ;  /* 0x00000007ff037819 */ /* 0x000fca0000011600 */
[----:B------:R1:W2:Y:S06]  /*0080*/  SHFL.IDX PT, R4, R3, RZ, 0x1f ;  /* 0x00001fff03047589 */ /* 0x0002ac00000e0000 */
[----:B------:R-:W-:Y:S02]  /*0090*/  USHF.R.S32.HI UR5, URZ, 0x1f, UR4 ;  /* 0x0000001f3f057899 */ /* 0x000fe40008011404 */
[----:B------:R-:W-:Y:S02]  /*00a0*/  ISETP.NE.OR P0, PT, RZ, UR4, !P0 ;  /* 0x00000004ff007c0c */ /* 0x000fe4000c705670 */
[----:B------:R-:W-:-:S04]  /*00b0*/  ULEA.HI UR5, UR5, UR4, URZ, 0x2 ;  /* 0x0000000405057291 */ /* 0x000fc8000f8f103f */
[----:B------:R-:W-:-:S04]  /*00c0*/  ULOP3.LUT UR5, UR5, 0xfffffffc, URZ, 0xc0, !UPT ;  /* 0xfffffffc05057892 */ /* 0x000fc8000f8ec03f */
[----:B------:R-:W-:-:S03]  /*00d0*/  UIADD3 UR4, UR4, -UR5, URZ ;  /* 0x8000000504047290 */ /* 0x000fc6000fffe03f */
[----:B01----:R-:W-:Y:S09]  /*00e0*/  @P0 BRA `(.L_x_1) ;  /* 0x0000000000200947 */ /* 0x003ff20003800000 */
[----:B------:R-:W-:Y:S02]  /*00f0*/  ULDC.64 UR6, c[0x0][0x198] ;  /* 0x0000660000067ab9 */ /* 0x000fe40000000a00 */
[----:B------:R-:W-:Y:S02]  /*0100*/  UIADD3 UR8, UP0, UR6, 0xf0, URZ ;  /* 0x000000f006087890 */ /* 0x000fe4000ff1e03f */
[----:B------:R-:W-:Y:S02]  /*0110*/  UIADD3 UR6, UP1, UR6, 0x1f0, URZ ;  /* 0x000001f006067890 */ /* 0x000fe4000ff3e03f */
[----:B------:R-:W-:Y:S02]  /*0120*/  UIADD3.X UR9, URZ, UR7, URZ, UP0, !UPT ;  /* 0x000000073f097290 */ /* 0x000fe400087fe43f */
[----:B------:R-:W-:-:S07]  /*0130*/  UIADD3.X UR7, URZ, UR7, URZ, UP1, !UPT ;  /* 0x000000073f077290 */ /* 0x000fce0008ffe43f */
[----:B------:R0:W-:Y:S02]  /*0140*/  UTMACCTL.PF [UR8] ;  /* 0x00000000080079b9 */ /* 0x0001e40008040000 */
[----:B------:R0:W-:Y:S02]  /*0150*/  UTMACCTL.PF [UR6] ;  /* 0x00000000060079b9 */ /* 0x0001e40008040000 */
[----:B0-----:R-:W-:Y:S01]  /*0160*/  NOP ;  /* 0x0000000000007918 */ /* 0x001fe20000000000 */
.L_x_1:
[----:B------:R-:W-:Y:S05]  /*0170*/  BSYNC B0 ;  /* 0x0000000000007941 */ /* 0x000fea0003800000 */
.L_x_0:
[----:B------:R-:W0:Y:S01]  /*0180*/  SHFL.IDX PT, R5, R2, RZ, 0x1f ;  /* 0x00001fff02057589 */ /* 0x000e2200000e0000 */
[----:B--2---:R-:W-:Y:S01]  /*0190*/  R2UR UR13, R4 ;  /* 0x00000000040d72ca */ /* 0x004fe200000e0000 */
[----:B------:R-:W-:-:S04]  /*01a0*/  UISETP.NE.AND UP0, UPT, UR4, 0x3, UPT ;  /* 0x000000030400788c */ /* 0x000fc8000bf05270 */
[----:B------:R-:W-:-:S08]  /*01b0*/  UISETP.EQ.OR UP0, UPT, UR4, URZ, !UP0 ;  /* 0x0000003f0400728c */ /* 0x000fd0000c702670 */
[----:B------:R-:W-:Y:S02]  /*01c0*/  UIADD3 UR12, UR13, -0x1, URZ ;  /* 0xffffffff0d0c7890 */ /* 0x000fe4000fffe03f */
[----:B------:R-:W-:Y:S02]  /*01d0*/  UISETP.EQ.AND UP0, UPT, UR13, URZ, UP0 ;  /* 0x0000003f0d00728c */ /* 0x000fe40008702270 */
[----:B------:R-:W-:Y:S02]  /*01e0*/  UISETP.GE.U32.AND UP1, UPT, UR12, 0x2, UPT ;  /* 0x000000020c00788c */ /* 0x000fe4000bf26070 */
[----:B------:R-:W-:Y:S01]  /*01f0*/  USEL UR39, URZ, 0x1, !UP0 ;  /* 0x000000013f277887 */ /* 0x000fe2000c000000 */
[----:B0-----:R-:W-:-:S03]  /*0200*/  ISETP.NE.AND P0, PT, R5, RZ, PT ;  /* 0x000000ff0500720c */ /* 0x001fc60003f05270 */
[----:B------:R-:W-:-:S10]  /*0210*/  USEL UR39, UR39, 0x2, UP1 ;  /* 0x0000000227277887 */ /* 0x000fd40008800000 */
[----:B------:R-:W-:Y:S05]  /*0220*/  @P0 BRA `(.L_x_2) ;  /* 0x0000000000500947 */ /* 0x000fea0003800000 */
[----:B------:R-:W0:Y:S01]  /*0230*/  S2UR UR6, SR_CgaCtaId ;  /* 0x00000000000679c3 */ /* 0x000e220000008800 */
[----:B------:R-:W-:Y:S01]  /*0240*/  UMOV UR5, 0x400 ;  /* 0x0000040000057882 */ /* 0x000fe20000000000 */
[----:B------:R-:W-:Y:S01]  /*0250*/  UMOV UR7, 0x1 ;  /* 0x0000000100077882 */ /* 0x000fe20000000000 */
[----:B------:R-:W-:Y:S01]  /*0260*/  UMOV UR8, 0x80 ;  /* 0x0000008000087882 */ /* 0x000fe20000000000 */
[----:B------:R-:W-:Y:S01]  /*0270*/  ELECT P0, URZ, PT ;  /* 0x00000000003f782f */ /* 0x000fe20003800000 */
[----:B------:R-:W-:-:S04]  /*0280*/  UIADD3 UR8, -UR8, 0x100000, URZ ;  /* 0x0010000008087890 */ /* 0x000fc8000fffe13f */
[----:B------:R-:W-:Y:S02]  /*0290*/  USHF.L.U32 UR9, UR8, 0xb, URZ ;  /* 0x0000000b08097899 */ /* 0x000fe4000800063f */
[----:B------:R-:W-:Y:S02]  /*02a0*/  USHF.L.U32 UR8, UR8, 0x1, URZ ;  /* 0x0000000108087899 */ /* 0x000fe4000800063f */
[----:B0-----:R-:W-:Y:S02]  /*02b0*/  ULEA UR5, UR6, UR5, 0x18 ;  /* 0x0000000506057291 */ /* 0x001fe4000f8ec03f */
[----:B------:R-:W-:-:S04]  /*02c0*/  UIADD3 UR6, -UR7, 0x100000, URZ ;  /* 0x0010000007067890 */ /* 0x000fc8000fffe13f */
[----:B------:R-:W-:Y:S02]  /*02d0*/  USHF.L.U32 UR7, UR6, 0xb, URZ ;  /* 0x0000000b06077899 */ /* 0x000fe4000800063f */
[----:B------:R-:W-:Y:S01]  /*02e0*/  USHF.L.U32 UR6, UR6, 0x1, URZ ;  /* 0x0000000106067899 */ /* 0x000fe2000800063f */
[----:B------:R-:W0:Y:S11]  /*02f0*/  FENCE.VIEW.ASYNC.S ;  /* 0x00000000000073c6 */ /* 0x000e360000000000 */
[----:B0-----:R0:W1:Y:S01]  /*0300*/  SYNCS.EXCH.64 URZ, [UR5], UR6 ;  /* 0x00000006053f75b2 */ /* 0x0010620008000100 */
[----:B------:R0:W2:Y:S01]  /*0310*/  SYNCS.EXCH.64 URZ, [UR5+0x18], UR8 ;  /* 0x00001808053f75b2 */ /* 0x0000a20008000100 */
[----:B------:R0:W3:Y:S01]  /*0320*/  SYNCS.EXCH.64 URZ, [UR5+0x8], UR6 ;  /* 0x00000806053f75b2 */ /* 0x0000e20008000100 */
[----:B------:R0:W4:Y:S01]  /*0330*/  SYNCS.EXCH.64 URZ, [UR5+0x20], UR8 ;  /* 0x00002008053f75b2 */ /* 0x0001220008000100 */
[----:B------:R0:W0:Y:S01]  /*0340*/  SYNCS.EXCH.64 URZ, [UR5+0x10], UR6 ;  /* 0x00001006053f75b2 */ /* 0x0000220008000100 */
[----:B------:R0:W0:Y:S01]  /*0350*/  SYNCS.EXCH.64 URZ, [UR5+0x28], UR8 ;  /* 0x00002808053f75b2 */ /* 0x0000220008000100 */
[----:B------:R-:W-:Y:S01]  /*0360*/  NOP ;  /* 0x0000000000007918 */ /* 0x000fe20000000000 */
.L_x_2:
[----:B------:R-:W5:Y:S01]  /*0370*/  SHFL.IDX PT, R5, R2, RZ, 0x1f ;  /* 0x00001fff02057589 */ /* 0x000f6200000e0000 */
[----:B------:R-:W-:Y:S01]  /*0380*/  ELECT P0, URZ, PT ;  /* 0x00000000003f782f */ /* 0x000fe20003800000 */
[----:B------:R-:W-:Y:S01]  /*0390*/  NOP ;  /* 0x0000000000007918 */ /* 0x000fe20000000000 */
[----:B------:R-:W-:Y:S01]  /*03a0*/  ELECT P1, URZ, PT ;  /* 0x00000000003f782f */ /* 0x000fe20003820000 */
[----:B------:R-:W1:Y:S01]  /*03b0*/  SHFL.IDX PT, R4, R2, RZ, 0x1f ;  /* 0x00001fff02047589 */ /* 0x000e6200000e0000 */
[----:B0-----:R-:W-:Y:S01]  /*03c0*/  UMOV UR6, 0x20 ;  /* 0x0000002000067882 */ /* 0x001fe20000000000 */
[----:B------:R-:W-:Y:S01]  /*03d0*/  UMOV UR9, 0x80 ;  /* 0x0000008000097882 */ /* 0x000fe20000000000 */
[----:B------:R-:W-:Y:S01]  /*03e0*/  NOP ;  /* 0x0000000000007918 */ /* 0x000fe20000000000 */
[----:B------:R0:W2:Y:S01]  /*03f0*/  SHFL.IDX PT, R2, R3, RZ, 0x1f ;  /* 0x00001fff03027589 */ /* 0x0000a200000e0000 */
[----:B------:R-:W-:Y:S01]  /*0400*/  ULDC.64 UR52, c[0x0][0x208] ;  /* 0x0000820000347ab9 */ /* 0x000fe20000000a00 */
[----:B0-----:R-:W-:-:S04]  /*0410*/  SHF.R.S32.HI R3, RZ, 0x1f, R0 ;  /* 0x0000001fff037819 */ /* 0x001fc80000011400 */
[----:B------:R-:W-:Y:S02]  /*0420*/  LEA.HI R3, R3, R0, RZ, 0x7 ;  /* 0x0000000003037211 */ /* 0x000fe400078f38ff */
[----:B-----5:R-:W-:Y:S02]  /*0430*/  ISETP.NE.OR P0, PT, R5, RZ, !P0 ;  /* 0x000000ff0500720c */ /* 0x020fe40004705670 */
[----:B------:R-:W-:Y:S02]  /*0440*/  LOP3.LUT R3, R3, 0xffffff80, RZ, 0xc0, !PT ;  /* 0xffffff8003037812 */ /* 0x000fe400078ec0ff */
[----:B-1----:R-:W-:-:S03]  /*0450*/  ISETP.NE.OR P1, PT, R4, RZ, !P1 ;  /* 0x000000ff0400720c */ /* 0x002fc60004f25670 */
[----:B------:R-:W-:Y:S01]  /*0460*/  IMAD.IADD R23, R0, 0x1, -R3 ;  /* 0x0000000100177824 */ /* 0x000fe200078e0a03 */
[----:B--2---:R-:W-:-:S05]  /*0470*/  R2UR UR46, R2 ;  /* 0x00000000022e72ca */ /* 0x004fca00000e0000 */
[----:B------:R-:W-:-:S04]  /*0480*/  VOTEU.ALL UP0, P0 ;  /* 0x00000000003f7886 */ /* 0x000fc80000000000 */
[----:B------:R-:W-:Y:S01]  /*0490*/  VOTEU.ALL UP1, P1 ;  /* 0x00000000003f7886 */ /* 0x000fe20000820000 */
[----:B------:R-:W0:Y:S01]  /*04a0*/  @!UP0 S2UR UR8, SR_CgaCtaId ;  /* 0x00000000000889c3 */ /* 0x000e220000008800 */
[----:B------:R-:W-:Y:S01]  /*04b0*/  @!UP0 UMOV UR5, 0x400 ;  /* 0x0000040000058882 */ /* 0x000fe20000000000 */
[----:B------:R-:W-:-:S04]  /*04c0*/  @!UP0 UIADD3 UR6, -UR6, 0x100000, URZ ;  /* 0x0010000006068890 */ /* 0x000fc8000fffe13f */
[----:B------:R-:W-:Y:S02]  /*04d0*/  @!UP0 USHF.L.U32 UR7, UR6, 0xb, URZ ;  /* 0x0000000b06078899 */ /* 0x000fe4000800063f */
[----:B------:R-:W-:Y:S01]  /*04e0*/  @!UP0 USHF.L.U32 UR6, UR6, 0x1, URZ ;  /* 0x0000000106068899 */ /* 0x000fe2000800063f */
[----:B------:R-:W-:Y:S01]  /*04f0*/  @!UP1 UMOV UR10, 0x400 ;  /* 0x00000400000a9882 */ /* 0x000fe20000000000 */
[----:B------:R-:W-:Y:S01]  /*0500*/  VOTEU.ALL UP2, P1 ;  /* 0x00000000003f7886 */ /* 0x000fe20000840000 */
[----:B------:R-:W-:Y:S01]  /*0510*/  VOTEU.ALL UP3, P1 ;  /* 0x00000000003f7886 */ /* 0x000fe20000860000 */
[----:B------:R-:W-:Y:S01]  /*0520*/  VOTEU.ALL UP4, P1 ;  /* 0x00000000003f7886 */ /* 0x000fe20000880000 */
[----:B------:R-:W1:Y:S01]  /*0530*/  @!UP1 S2UR UR11, SR_CgaCtaId ;  /* 0x00000000000b99c3 */ /* 0x000e620000008800 */
[----:B------:R-:W-:Y:S01]  /*0540*/  VOTEU.ALL UP5, P1 ;  /* 0x00000000003f7886 */ /* 0x000fe200008a0000 */
[----:B------:R-:W-:Y:S01]  /*0550*/  ISETP.NE.AND P1, PT, RZ, UR13, PT ;  /* 0x0000000dff007c0c */ /* 0x000fe2000bf25270 */
[----:B0-----:R-:W-:-:S02]  /*0560*/  @!UP0 ULEA UR5, UR8, UR5, 0x18 ;  /* 0x0000000508058291 */ /* 0x001fc4000f8ec03f */
[----:B------:R-:W-:-:S04]  /*0570*/  @!UP1 UIADD3 UR8, -UR9, 0x100000, URZ ;  /* 0x0010000009089890 */ /* 0x000fc8000fffe13f */
[----:B------:R-:W-:Y:S02]  /*0580*/  @!UP1 USHF.L.U32 UR9, UR8, 0xb, URZ ;  /* 0x0000000b08099899 */ /* 0x000fe4000800063f */
[----:B------:R-:W-:Y:S01]  /*0590*/  @!UP1 USHF.L.U32 UR8, UR8, 0x1, URZ ;  /* 0x0000000108089899 */ /* 0x000fe2000800063f */
[----:B------:R-:W-:Y:S01]  /*05a0*/  VOTEU.ALL UP0, P0 ;  /* 0x00000000003f7886 */ /* 0x000fe20000000000 */
[----:B-1----:R-:W-:Y:S01]  /*05b0*/  @!UP1 ULEA UR10, UR11, UR10, 0x18 ;  /* 0x0000000a0b0a9291 */ /* 0x002fe2000f8ec03f */
[----:B------:R-:W-:Y:S01]  /*05c0*/  VOTEU.ALL UP1, P0 ;  /* 0x00000000003f7886 */ /* 0x000fe20000020000 */
[----:B------:R-:W0:Y:S02]  /*05d0*/  FENCE.VIEW.ASYNC.S ;  /* 0x00000000000073c6 */ /* 0x000e240000000000 */
[----:B0-----:R-:W3:Y:S02]  /*05e0*/  @!UP0 SYNCS.EXCH.64 URZ, [UR5+0x60], UR6 ;  /* 0x00006006053f85b2 */ /* 0x001ee40008000100 */
[----:B------:R0:W3:Y:S01]  /*05f0*/  @!UP1 SYNCS.EXCH.64 URZ, [UR5+0x68], UR6 ;  /* 0x00006806053f95b2 */ /* 0x0000e20008000100 */
[----:B------:R-:W-:Y:S01]  /*0600*/  NOP ;  /* 0x0000000000007918 */ /* 0x000fe20000000000 */
[----:B0-----:R-:W-:-:S02]  /*0610*/  ULDC.64 UR6, c[0x0][0x798] ;  /* 0x0001e60000067ab9 */ /* 0x001fc40000000a00 */
[----:B------:R-:W-:Y:S02]  /*0620*/  ISETP.NE.U32.AND P0, PT, RZ, UR6, PT ;  /* 0x00000006ff007c0c */ /* 0x000fe4000bf05070 */
[----:B------:R0:W3:Y:S02]  /*0630*/  @!UP2 SYNCS.EXCH.64 URZ, [UR10+0x40], UR8 ;  /* 0x000040080a3fa5b2 */ /* 0x0000e40008000100 */
[----:B------:R-:W-:Y:S01]  /*0640*/  ISETP.NE.AND.EX P0, PT, RZ, UR7, PT, P0 ;  /* 0x00000007ff007c0c */ /* 0x000fe2000bf05300 */
[----:B------:R0:W3:Y:S01]  /*0650*/  @!UP3 SYNCS.EXCH.64 URZ, [UR10+0x48], UR8 ;  /* 0x000048080a3fb5b2 */ /* 0x0000e20008000100 */
[----:B------:R0:W3:Y:S01]  /*0660*/  @!UP4 SYNCS.EXCH.64 URZ, [UR10+0x50], UR8 ;  /* 0x000050080a3fc5b2 */ /* 0x0000e20008000100 */
[----:B------:R0:W3:Y:S01]  /*0670*/  @!UP5 SYNCS.EXCH.64 URZ, [UR10+0x58], UR8 ;  /* 0x000058080a3fd5b2 */ /* 0x0000e20008000100 */
[----:B------:R-:W-:Y:S01]  /*0680*/  NOP ;  /* 0x0000000000007918 */ /* 0x000fe20000000000 */
[----:B---34-:R-:W-:Y:S08]  /*0690*/  BAR.SYNC.DEFER_BLOCKING 0x0 ;  /* 0x0000000000007b1d */ /* 0x018ff00000010000 */
[----:B0-----:R-:W-:Y:S05]  /*06a0*/  @!P0 BRA `(.L_x_3) ;  /* 0x00000000001c8947 */ /* 0x001fea0003800000 */
[----:B------:R-:W0:Y:S02]  /*06b0*/  LDC.64 R2, c[0x0][0x798] ;  /* 0x0001e600ff027b82 */ /* 0x000e240000000a00 */
[----:B0-----:R-:W2:Y:S02]  /*06c0*/  LDG.E.64 R2, desc[UR52][R2.64] ;  /* 0x0000003402027981 */ /* 0x001ea4000c1e1b00 */
[----:B--2---:R-:W-:-:S04]  /*06d0*/  ISETP.NE.U32.AND P0, PT, R2, RZ, PT ;  /* 0x000000ff0200720c */ /* 0x004fc80003f05070 */
[----:B------:R-:W-:-:S13]  /*06e0*/  ISETP.NE.AND.EX P0, PT, R3, RZ, PT, P0 ;  /* 0x000000ff0300720c */ /* 0x000fda0003f05300 */
[----:B------:R-:W-:Y:S05]  /*06f0*/  @!P0 BRA `(.L_x_3) ;  /* 0x0000000000088947 */ /* 0x000fea0003800000 */
[----:B------:R1:W5:Y:S01]  /*0700*/  LD.E R153, desc[UR52][R2.64] ;  /* 0x0000003402997980 */ /* 0x000362000c101900 */
[----:B------:R-:W-:Y:S05]  /*0710*/  BRA `(.L_x_4) ;  /* 0x0000000000247947 */ /* 0x000fea0003800000 */
.L_x_3:
[----:B------:R-:W-:Y:S02]  /*0720*/  ULDC.64 UR6, c[0x0][0x788] ;  /* 0x0001e20000067ab9 */ /* 0x000fe40000000a00 */
[----:B------:R-:W-:-:S04]  /*0730*/  ISETP.NE.U32.AND P0, PT, RZ, UR6, PT ;  /* 0x00000006ff007c0c */ /* 0x000fc8000bf05070 */
[----:B------:R-:W-:-:S13]  /*0740*/  ISETP.NE.AND.EX P0, PT, RZ, UR7, PT, P0 ;  /* 0x00000007ff007c0c */ /* 0x000fda000bf05300 */
[----:B------:R-:W-:Y:S05]  /*0750*/  @!P0 BRA `(.L_x_5) ;  /* 0x00000000000c8947 */ /* 0x000fea0003800000 */
[----:B------:R-:W0:Y:S02]  /*0760*/  LDC.64 R2, c[0x0][0x788] ;  /* 0x0001e200ff027b82 */ /* 0x000e240000000a00 */
[----:B0-----:R0:W5:Y:S01]  /*0770*/  LDG.E R153, desc[UR52][R2.64] ;  /* 0x0000003402997981 */ /* 0x001162000c1e1900 */
[----:B------:R-:W-:Y:S05]  /*0780*/  BRA `(.L_x_4) ;  /* 0x0000000000087947 */ /* 0x000fea0003800000 */
.L_x_5:
[----:B------:R-:W-:Y:S02]  /*0790*/  ULDC UR5, c[0x0][0x780] ;  /* 0x0001e00000057ab9 */ /* 0x000fe40000000800 */
[----:B------:R-:W-:-:S07]  /*07a0*/  IMAD.U32 R153, RZ, RZ, UR5 ;  /* 0x00000005ff997e24 */ /* 0x000fce000f8e00ff */
.L_x_4:
[----:B------:R-:W-:Y:S02]  /*07b0*/  ULDC.64 UR6, c[0x0][0x7a0] ;  /* 0x0001e80000067ab9 */ /* 0x000fe40000000a00 */
[----:B------:R-:W-:-:S04]  /*07c0*/  ISETP.NE.U32.AND P0, PT, RZ, UR6, PT ;  /* 0x00000006ff007c0c */ /* 0x000fc8000bf05070 */
[----:B------:R-:W-:-:S13]  /*07d0*/  ISETP.NE.AND.EX P0, PT, RZ, UR7, PT, P0 ;  /* 0x00000007ff007c0c */ /* 0x000fda000bf05300 */
[----:B------:R-:W-:Y:S05]  /*07e0*/  @!P0 BRA `(.L_x_6) ;  /* 0x00000000001c8947 */ /* 0x000fea0003800000 */
[----:B01----:R-:W0:Y:S02]  /*07f0*/  LDC.64 R2, c[0x0][0x7a0] ;  /* 0x0001e800ff027b82 */ /* 0x003e240000000a00 */
[----:B0-----:R-:W2:Y:S02]  /*0800*/  LDG.E.64 R2, desc[UR52][R2.64] ;  /* 0x0000003402027981 */ /* 0x001ea4000c1e1b00 */
[----:B--2---:R-:W-:-:S04]  /*0810*/  ISETP.NE.U32.AND P0, PT, R2, RZ, PT ;  /* 0x000000ff0200720c */ /* 0x004fc80003f05070 */
[----:B------:R-:W-:-:S13]  /*0820*/  ISETP.NE.AND.EX P0, PT, R3, RZ, PT, P0 ;  /* 0x000000ff0300720c */ /* 0x000fda0003f05300 */
[----:B------:R-:W-:Y:S05]  /*0830*/  @!P0 BRA `(.L_x_6) ;  /* 0x0000000000088947 */ /* 0x000fea0003800000 */
[----:B------:R3:W5:Y:S01]  /*0840*/  LD.E R152, desc[UR52][R2.64] ;  /* 0x0000003402987980 */ /* 0x000762000c101900 */
[----:B------:R-:W-:Y:S05]  /*0850*/  BRA `(.L_x_7) ;  /* 0x0000000000247947 */ /* 0x000fea0003800000 */
.L_x_6:
[----:B------:R-:W-:Y:S02]  /*0860*/  ULDC.64 UR6, c[0x0][0x790] ;  /* 0x0001e40000067ab9 */ /* 0x000fe40000000a00 */
[----:B------:R-:W-:-:S04]  /*0870*/  ISETP.NE.U32.AND P0, PT, RZ, UR6, PT ;  /* 0x00000006ff007c0c */ /* 0x000fc8000bf05070 */
[----:B------:R-:W-:-:S13]  /*0880*/  ISETP.NE.AND.EX P0, PT, RZ, UR7, PT, P0 ;  /* 0x00000007ff007c0c */ /* 0x000fda000bf05300 */
[----:B------:R-:W-:Y:S05]  /*0890*/  @!P0 BRA `(.L_x_8) ;  /* 0x00000000000c8947 */ /* 0x000fea0003800000 */
[----:B01----:R-:W0:Y:S02]  /*08a0*/  LDC.64 R2, c[0x0][0x790] ;  /* 0x0001e400ff027b82 */ /* 0x003e240000000a00 */
[----:B0-----:R2:W5:Y:S01]  /*08b0*/  LDG.E R152, desc[UR52][R2.64] ;  /* 0x0000003402987981 */ /* 0x001562000c1e1900 */
[----:B------:R-:W-:Y:S05]  /*08c0*/  BRA `(.L_x_7) ;  /* 0x0000000000087947 */ /* 0x000fea0003800000 */
.L_x_8:
[----:B------:R-:W-:Y:S02]  /*08d0*/  ULDC UR5, c[0x0][0x784] ;  /* 0x0001e10000057ab9 */ /* 0x000fe40000000800 */
[----:B------:R-:W-:-:S07]  /*08e0*/  IMAD.U32 R152, RZ, RZ, UR5 ;  /* 0x00000005ff987e24 */ /* 0x000fce000f8e00ff */
.L_x_7:
[----:B0123--:R-:W0:Y:S01]  /*08f0*/  LDC R2, c[0x0][0x85c] ;  /* 0x00021700ff027b82 */ /* 0x00fe220000000800 */
[----:B------:R-:W1:Y:S01]  /*0900*/  S2R R12, SR_CTAID.Y ;  /* 0x00000000000c7919 */ /* 0x000e620000002600 */
[----:B------:R-:W-:Y:S01]  /*0910*/  UISETP.NE.AND UP0, UPT, UR13, 0x2, UPT ;  /* 0x000000020d00788c */ /* 0x000fe2000bf05270 */
[----:B------:R-:W-:Y:S01]  /*0920*/  IMAD.MOV.U32 R5, RZ, RZ, RZ ;  /* 0x000000ffff057224 */ /* 0x000fe200078e00ff */
[----:B------:R-:W-:Y:S01]  /*0930*/  ULDC UR5, c[0x0][0x28c] ;  /* 0x0000a30000057ab9 */ /* 0x000fe20000000800 */
[----:B------:R-:W2:Y:S01]  /*0940*/  S2R R4, SR_CTAID.X ;  /* 0x0000000000047919 */ /* 0x000ea20000002500 */
[----:B------:R-:W-:Y:S02]  /*0950*/  UIADD3 UR5, UR5, 0x7f, URZ ;  /* 0x0000007f05057890 */ /* 0x000fe4000fffe03f */
[----:B------:R-:W-:Y:S01]  /*0960*/  PLOP3.LUT P0, PT, PT, PT, UP0, 0x80, 0x0 ;  /* 0x000000000000781c */ /* 0x000fe20003f0f008 */
[----:B------:R-:W-:Y:S01]  /*0970*/  UMOV UR49, URZ ;  /* 0x0000003f00317c82 */ /* 0x000fe20008000000 */
[----:B------:R-:W-:Y:S01]  /*0980*/  USHF.R.S32.HI UR8, URZ, 0x1f, UR5 ;  /* 0x0000001f3f087899 */ /* 0x000fe20008011405 */
[----:B------:R-:W-:Y:S01]  /*0990*/  UMOV UR36, URZ ;  /* 0x0000003f00247c82 */ /* 0x000fe20008000000 */
[----:B------:R-:W-:-:S02]  /*09a0*/  ULDC.64 UR10, c[0x0][0x850] ;  /* 0x00021400000a7ab9 */ /* 0x000fc40000000a00 */
[----:B------:R-:W-:-:S04]  /*09b0*/  ULEA.HI UR8, UR8, UR5, URZ, 0x7 ;  /* 0x0000000508087291 */ /* 0x000fc8000f8f383f */
[----:B------:R-:W-:Y:S01]  /*09c0*/  USHF.R.S32.HI UR38, URZ, 0x7, UR8 ;  /* 0x000000073f267899 */ /* 0x000fe20008011408 */
[----:B0-----:R-:W-:-:S04]  /*09d0*/  ISETP.NE.AND P2, PT, R2, 0x1, PT ;  /* 0x000000010200780c */ /* 0x001fc80003f45270 */
[----:B------:R-:W-:-:S09]  /*09e0*/  P2R R3, PR, RZ, 0x4 ;  /* 0x00000004ff037803 */ /* 0x000fd20000000000 */
[----:B------:R-:W2:Y:S01]  /*09f0*/  @P2 LDC R17, c[0x0][0x10] ;  /* 0x00000400ff112b82 */ /* 0x000ea20000000800 */
[----:B-1----:R-:W-:Y:S02]  /*0a00*/  @P2 IMAD.MOV.U32 R6, RZ, RZ, R12 ;  /* 0x000000ffff062224 */ /* 0x002fe400078e000c */
[----:B------:R-:W-:-:S05]  /*0a10*/  @P2 IMAD.MOV.U32 R7, RZ, RZ, RZ ;  /* 0x000000ffff072224 */ /* 0x000fca00078e00ff */
[----:B------:R-:W0:Y:S01]  /*0a20*/  @!P2 LDC R3, c[0x0][0xc] ;  /* 0x00000300ff03ab82 */ /* 0x000e220000000800 */
[----:B------:R-:W-:Y:S01]  /*0a30*/  ULDC UR6, c[0x0][0xc] ;  /* 0x0000030000067ab9 */ /* 0x000fe20000000800 */
[----:B------:R-:W-:Y:S01]  /*0a40*/  ULDC UR7, c[0x0][0x10] ;  /* 0x0000040000077ab9 */ /* 0x000fe20000000800 */
[----:B------:R-:W-:Y:S01]  /*0a50*/  ULDC UR5, c[0x0][0x14] ;  /* 0x0000050000057ab9 */ /* 0x000fe20000000800 */
[----:B------:R-:W-:-:S04]  /*0a60*/  UIMAD.WIDE.U32 UR6, UR6, UR7, URZ ;  /* 0x00000007060672a5 */ /* 0x000fc8000f8e003f */
[----:B------:R-:W-:Y:S02]  /*0a70*/  UIMAD.WIDE.U32 UR50, UR6, UR5, URZ ;  /* 0x00000005063272a5 */ /* 0x000fe4000f8e003f */
[----:B------:R-:W-:-:S04]  /*0a80*/  UIMAD UR37, UR7, UR5, URZ ;  /* 0x00000005072572a4 */ /* 0x000fc8000f8e023f */
[----:B------:R-:W-:Y:S01]  /*0a90*/  UIADD3 UR37, UR51, UR37, URZ ;  /* 0x0000002533257290 */ /* 0x000fe2000fffe03f */
[----:B--2---:R-:W-:-:S04]  /*0aa0*/  @P2 IMAD.WIDE.U32 R16, R4, R17, R6 ;  /* 0x0000001104102225 */ /* 0x004fc800078e0006 */
[----:B0-----:R-:W-:-:S04]  /*0ab0*/  @!P2 IMAD.WIDE.U32 R6, R3, R12, R4 ;  /* 0x0000000c0306a225 */ /* 0x001fc800078e0004 */
[----:B------:R-:W-:Y:S02]  /*0ac0*/  @P2 IMAD.MOV.U32 R3, RZ, RZ, RZ ;  /* 0x000000ffff032224 */ /* 0x000fe400078e00ff */
[----:B------:R-:W-:Y:S02]  /*0ad0*/  @!P2 IMAD.MOV.U32 R16, RZ, RZ, R6 ;  /* 0x000000ffff10a224 */ /* 0x000fe400078e0006 */
[----:B------:R-:W-:Y:S02]  /*0ae0*/  @P2 IMAD.IADD R17, R17, 0x1, R3 ;  /* 0x0000000111112824 */ /* 0x000fe400078e0203 */
[----:B------:R-:W-:Y:S01]  /*0af0*/  @!P2 IMAD.MOV.U32 R17, RZ, RZ, R7 ;  /* 0x000000ffff11a224 */ /* 0x000fe200078e0007 */
[----:B------:R-:W-:Y:S06]  /*0b00*/  @P0 BRA `(.L_x_9) ;  /* 0x0000000000200947 */ /* 0x000fec0003800000 */
[----:B------:R-:W-:Y:S01]  /*0b10*/  UISETP.GE.U32.AND UP0, UPT, UR38, 0x3, UPT ;  /* 0x000000032600788c */ /* 0x000fe2000bf06070 */
[----:B------:R-:W-:Y:S01]  /*0b20*/  IADD3 R16, P0, R16, UR50, RZ ;  /* 0x0000003210107c10 */ /* 0x000fe2000ff1e0ff */
[----:B------:R-:W-:Y:S01]  /*0b30*/  UIMAD.WIDE.U32 UR6, UR38, -0x55555555, URZ ;  /* 0xaaaaaaab260678a5 */ /* 0x000fe2000f8e003f */
[----:B------:R-:W-:Y:S02]  /*0b40*/  UMOV UR36, URZ ;  /* 0x0000003f00247c82 */ /* 0x000fe40008000000 */
[----:B------:R-:W-:Y:S01]  /*0b50*/  IADD3.X R17, R17, UR37, RZ, P0, !PT ;  /* 0x0000002511117c10 */ /* 0x000fe200087fe4ff */
[----:B------:R-:W-:-:S04]  /*0b60*/  USHF.R.U32.HI UR6, URZ, 0x1, UR7 ;  /* 0x000000013f067899 */ /* 0x000fc80008011607 */
[----:B------:R-:W-:Y:S02]  /*0b70*/  UIMAD UR49, UR6, -0x3, UR38 ;  /* 0xfffffffd063178a4 */ /* 0x000fe4000f8e0226 */
[----:B------:R-:W-:-:S12]  /*0b80*/  @UP0 ULOP3.LUT UR36, UR6, 0x1, URZ, 0xc0, !UPT ;  /* 0x0000000106240892 */ /* 0x000fd8000f8ec03f */
.L_x_9:
[----:B------:R-:W-:Y:S01]  /*0b90*/  ISETP.GE.U32.AND P0, PT, R16, UR10, PT ;  /* 0x0000000a10007c0c */ /* 0x000fe2000bf06070 */
[----:B------:R-:W-:Y:S01]  /*0ba0*/  IMAD.MOV.U32 R22, RZ, RZ, -0x1 ;  /* 0xffffffffff167424 */ /* 0x000fe200078e00ff */
[----:B------:R-:W-:Y:S01]  /*0bb0*/  PRMT R3, RZ, 0x7610, R3 ;  /* 0x00007610ff037816 */ /* 0x000fe20000000003 */
[----:B------:R-:W-:Y:S01]  /*0bc0*/  IMAD.MOV.U32 R18, RZ, RZ, -0x1 ;  /* 0xffffffffff127424 */ /* 0x000fe200078e00ff */
[----:B------:R-:W-:Y:S01]  /*0bd0*/  ISETP.GE.U32.AND.EX P0, PT, R17, UR11, PT, P0 ;  /* 0x0000000b11007c0c */ /* 0x000fe2000bf06100 */
[----:B------:R-:W-:-:S12]  /*0be0*/  IMAD.MOV.U32 R19, RZ, RZ, -0x1 ;  /* 0xffffffffff137424 */ /* 0x000fd800078e00ff */
[----:B------:R-:W-:Y:S05]  /*0bf0*/  @P0 BRA `(.L_x_10) ;  /* 0x0000000400580947 */ /* 0x000fea0003800000 */
[----:B------:R-:W0:Y:S01]  /*0c00*/  LDC.64 R14, c[0x0][0x828] ;  /* 0x00020a00ff0e7b82 */ /* 0x000e220000000a00 */
[----:B------:R-:W-:Y:S02]  /*0c10*/  IMAD.MOV.U32 R6, RZ, RZ, R16 ;  /* 0x000000ffff067224 */ /* 0x000fe400078e0010 */
[----:B------:R-:W-:-:S05]  /*0c20*/  IMAD.MOV.U32 R7, RZ, RZ, R17 ;  /* 0x000000ffff077224 */ /* 0x000fca00078e0011 */
[----:B------:R-:W1:Y:S08]  /*0c30*/  LDC R18, c[0x0][0x830] ;  /* 0x00020c00ff127b82 */ /* 0x000e700000000800 */
[----:B------:R-:W2:Y:S01]  /*0c40*/  LDC.64 R20, c[0x0][0x820] ;  /* 0x00020800ff147b82 */ /* 0x000ea20000000a00 */
[----:B0-----:R-:W-:-:S04]  /*0c50*/  ISETP.NE.U32.AND P0, PT, R14, RZ, PT ;  /* 0x000000ff0e00720c */ /* 0x001fc80003f05070 */
[----:B------:R-:W-:-:S13]  /*0c60*/  ISETP.NE.AND.EX P0, PT, R15, RZ, PT, P0 ;  /* 0x000000ff0f00720c */ /* 0x000fda0003f05300 */
[----:B-12---:R-:W-:Y:S05]  /*0c70*/  @!P0 BRA `(.L_x_11) ;  /* 0x0000000000288947 */ /* 0x006fea0003800000 */
[----:B------:R-:W0:Y:S02]  /*0c80*/  LDC R3, c[0x0][0x834] ;  /* 0x00020d00ff037b82 */ /* 0x000e240000000800 */
[----:B0-----:R-:W-:-:S05]  /*0c90*/  IADD3 R3, P0, R16, R3, RZ ;  /* 0x0000000310037210 */ /* 0x001fca0007f1e0ff */
[----:B------:R-:W-:-:S04]  /*0ca0*/  IMAD.X R13, RZ, RZ, R17, P0 ;  /* 0x000000ffff0d7224 */ /* 0x000fc800000e0611 */
[----:B------:R-:W-:-:S04]  /*0cb0*/  IMAD.WIDE.U32 R6, R13, R14, RZ ;  /* 0x0000000e0d067225 */ /* 0x000fc800078e00ff */
[----:B------:R-:W-:-:S04]  /*0cc0*/  IMAD.WIDE.U32 R8, P0, R3, R15, R6 ;  /* 0x0000000f03087225 */ /* 0x000fc80007800006 */
[----:B------:R-:W-:-:S04]  /*0cd0*/  IMAD.WIDE.U32 R6, R3, R14, RZ ;  /* 0x0000000e03067225 */ /* 0x000fc800078e00ff */
[----:B------:R-:W-:Y:S01]  /*0ce0*/  IMAD.X R11, RZ, RZ, RZ, P0 ;  /* 0x000000ffff0b7224 */ /* 0x000fe200000e06ff */
[----:B------:R-:W-:Y:S01]  /*0cf0*/  IADD3 RZ, P0, R7, R8, RZ ;  /* 0x0000000807ff7210 */ /* 0x000fe20007f1e0ff */
[----:B------:R-:W-:-:S04]  /*0d00*/  IMAD.MOV.U32 R10, RZ, RZ, R9 ;  /* 0x000000ffff0a7224 */ /* 0x000fc800078e0009 */
[----:B------:R-:W-:-:S08]  /*0d10*/  IMAD.WIDE.U32.X R6, R13, R15, R10, P0 ;  /* 0x0000000f0d067225 */ /* 0x000fd000000e040a */
.L_x_11:
[-CC-:B------:R-:W-:Y:S01]  /*0d20*/  SHF.R.U64 R28, R6, R18.reuse, R7.reuse ;  /* 0x00000012061c7219 */ /* 0x180fe20000001207 */
[----:B------:R-:W0:Y:S01]  /*0d30*/  LDC R10, c[0x0][0x818] ;  /* 0x00020600ff0a7b82 */ /* 0x000e220000000800 */
[----:B------:R-:W-:Y:S01]  /*0d40*/  SHF.R.U32.HI R5, RZ, R18, R7 ;  /* 0x00000012ff057219 */ /* 0x000fe20000011607 */
[----:B------:R-:W-:Y:S01]  /*0d50*/  ULDC UR5, c[0x0][0x150] ;  /* 0x0000540000057ab9 */ /* 0x000fe20000000800 */
[----:B------:R-:W-:Y:S02]  /*0d60*/  IADD3 R9, P0, RZ, -R28, RZ ;  /* 0x8000001cff097210 */ /* 0x000fe40007f1e0ff */
[----:B------:R-:W-:-:S03]  /*0d70*/  I2FP.F32.U32 R3, R4 ;  /* 0x0000000400037245 */ /* 0x000fc60000201000 */
[----:B------:R-:W1:Y:S01]  /*0d80*/  LDC.64 R24, c[0x0][0x840] ;  /* 0x00021000ff187b82 */ /* 0x000e620000000a00 */
[----:B------:R-:W-:Y:S02]  /*0d90*/  IMAD.X R11, RZ, RZ, ~R5, P0 ;  /* 0x000000ffff0b7224 */ /* 0x000fe400000e0e05 */
[----:B------:R-:W-:Y:S01]  /*0da0*/  FMUL R3, R3, UR5 ;  /* 0x0000000503037c20 */ /* 0x000fe20008400000 */
[----:B------:R-:W-:Y:S01]  /*0db0*/  IMAD.WIDE.U32 R6, R9, R20, R16 ;  /* 0x0000001409067225 */ /* 0x000fe200078e0010 */
[----:B------:R-:W-:-:S03]  /*0dc0*/  ULDC UR5, c[0x0][0x154] ;  /* 0x0000550000057ab9 */ /* 0x000fc60000000800 */
[----:B------:R-:W-:Y:S01]  /*0dd0*/  IMAD R8, R11, R20, RZ ;  /* 0x000000140b087224 */ /* 0x000fe200078e02ff */
[----:B------:R-:W2:Y:S01]  /*0de0*/  LDC R5, c[0x0][0x144] ;  /* 0x00005100ff057b82 */ /* 0x000ea20000000800 */
[----:B------:R-:W3:Y:S02]  /*0df0*/  F2I.U32.TRUNC.NTZ R3, R3 ;  /* 0x0000000300037305 */ /* 0x000ee4000020f000 */
[----:B------:R-:W-:-:S04]  /*0e00*/  IMAD R9, R9, R21, R8 ;  /* 0x0000001509097224 */ /* 0x000fc800078e0208 */
[----:B------:R-:W-:Y:S01]  /*0e10*/  IMAD.IADD R7, R7, 0x1, R9 ;  /* 0x0000000107077824 */ /* 0x000fe200078e0209 */
[----:B------:R-:W4:Y:S01]  /*0e20*/  LDC R18, c[0x0][0x808] ;  /* 0x00020200ff127b82 */ /* 0x000f220000000800 */
[----:B------:R-:W-:-:S03]  /*0e30*/  IMAD.MOV.U32 R9, RZ, RZ, -0x1 ;  /* 0xffffffffff097424 */ /* 0x000fc600078e00ff */
[----:B0-----:R-:W-:Y:S02]  /*0e40*/  SHF.R.U64 R14, R6, R10, R7 ;  /* 0x0000000a060e7219 */ /* 0x001fe40000001207 */
[----:B------:R-:W-:Y:S02]  /*0e50*/  I2FP.F32.U32 R6, R12 ;  /* 0x0000000c00067245 */ /* 0x000fe40000201000 */
[----:B------:R-:W0:Y:S01]  /*0e60*/  LDC R20, c[0x0][0x858] ;  /* 0x00021600ff147b82 */ /* 0x000e220000000800 */
[----:B-1----:R-:W-:Y:S01]  /*0e70*/  ISETP.NE.U32.AND P0, PT, R24, RZ, PT ;  /* 0x000000ff1800720c */ /* 0x002fe20003f05070 */
[----:B---3--:R-:W-:Y:S02]  /*0e80*/  IMAD.MOV R8, RZ, RZ, -R3 ;  /* 0x000000ffff087224 */ /* 0x008fe400078e0a03 */
[----:B------:R-:W-:Y:S01]  /*0e90*/  FMUL R6, R6, UR5 ;  /* 0x0000000506067c20 */ /* 0x000fe20008400000 */
[----:B------:R-:W-:Y:S02]  /*0ea0*/  SHF.R.U32.HI R7, RZ, R10, R7 ;  /* 0x0000000aff077219 */ /* 0x000fe40000011607 */
[----:B------:R-:W-:Y:S01]  /*0eb0*/  ISETP.NE.AND.EX P0, PT, R25, RZ, PT, P0 ;  /* 0x000000ff1900720c */ /* 0x000fe20003f05300 */
[----:B------:R1:W3:Y:S01]  /*0ec0*/  F2I.U32.TRUNC.NTZ R13, R6 ;  /* 0x00000006000d7305 */ /* 0x0002e2000020f000 */
[----:B------:R-:W1:Y:S01]  /*0ed0*/  LDC R15, c[0x0][0x148] ;  /* 0x00005200ff0f7b82 */ /* 0x000e620000000800 */
[----:B--2---:R-:W-:-:S07]  /*0ee0*/  IMAD R3, R5, R8, R4 ;  /* 0x0000000805037224 */ /* 0x004fce00078e0204 */
[----:B------:R-:W2:Y:S01]  /*0ef0*/  LDC R21, c[0x0][0x800] ;  /* 0x00020000ff157b82 */ /* 0x000ea20000000800 */
[-CC-:B----4-:R-:W-:Y:S02]  /*0f00*/  SHF.R.U64 R30, R14, R18.reuse, R7.reuse ;  /* 0x000000120e1e7219 */ /* 0x190fe40000001207 */
[----:B------:R-:W-:Y:S01]  /*0f10*/  SHF.R.U32.HI R5, RZ, R18, R7 ;  /* 0x00000012ff057219 */ /* 0x000fe20000011607 */
[----:B------:R-:W-:-:S04]  /*0f20*/  IMAD.MOV.U32 R7, RZ, RZ, 0x1 ;  /* 0x00000001ff077424 */ /* 0x000fc800078e00ff */
[----:B------:R-:W4:Y:S01]  /*0f30*/  LDC R22, c[0x0][0x848] ;  /* 0x00021200ff167b82 */ /* 0x000f220000000800 */
[-C--:B0-----:R-:W-:Y:S02]  /*0f40*/  SHF.L.U32 R4, R9, R20.reuse, RZ ;  /* 0x0000001409047219 */ /* 0x081fe400000006ff */
[--C-:B------:R-:W-:Y:S02]  /*0f50*/  SHF.R.U64 R18, R30, R20, R5.reuse ;  /* 0x000000141e127219 */ /* 0x100fe40000001205 */
[----:B------:R-:W-:Y:S02]  /*0f60*/  LOP3.LUT R11, RZ, R4, RZ, 0x33, !PT ;  /* 0x00000004ff0b7212 */ /* 0x000fe400078e33ff */
[-C--:B------:R-:W-:Y:S01]  /*0f70*/  SHF.R.U32.HI R5, RZ, R20.reuse, R5 ;  /* 0x00000014ff057219 */ /* 0x080fe20000011605 */
[----:B------:R-:W0:Y:S01]  /*0f80*/  LDC R27, c[0x0][0x838] ;  /* 0x00020e00ff1b7b82 */ /* 0x000e220000000800 */
[----:B------:R-:W-:Y:S01]  /*0f90*/  SHF.L.U32 R10, R7, R20, RZ ;  /* 0x00000014070a7219 */ /* 0x000fe200000006ff */
[----:B------:R-:W-:-:S06]  /*0fa0*/  IMAD.MOV.U32 R4, RZ, RZ, R18 ;  /* 0x000000ffff047224 */ /* 0x000fcc00078e0012 */
[----:B------:R-:W0:Y:S01]  /*0fb0*/  LDC R26, c[0x0][0x810] ;  /* 0x00020400ff1a7b82 */ /* 0x000e220000000800 */
[----:B-1-3--:R-:W-:Y:S05]  /*0fc0*/  @!P0 BRA `(.L_x_12) ;  /* 0x0000000000288947 */ /* 0x00afea0003800000 */
[----:B------:R-:W1:Y:S02]  /*0fd0*/  LDC R9, c[0x0][0x84c] ;  /* 0x00021300ff097b82 */ /* 0x000e640000000800 */
[----:B-1----:R-:W-:-:S05]  /*0fe0*/  IADD3 R9, P0, R18, R9, RZ ;  /* 0x0000000912097210 */ /* 0x002fca0007f1e0ff */
        /* <DEDUP_REMOVED lines=8> */
.L_x_12:
[----:B----4-:R-:W-:Y:S01]  /*1070*/  SHF.R.U64 R4, R4, R22, R5 ;  /* 0x0000001604047219 */ /* 0x010fe20000001205 */
[----:B--2---:R-:W-:Y:S01]  /*1080*/  VIADD R5, R21, 0xffffffff ;  /* 0xffffffff15057836 */ /* 0x004fe20000000000 */
[----:B------:R-:W-:Y:S01]  /*1090*/  LOP3.LUT R11, R30, R11, RZ, 0xc0, !PT ;  /* 0x0000000b1e0b7212 */ /* 0x000fe200078ec0ff */
[----:B------:R-:W-:Y:S02]  /*10a0*/  IMAD.MOV R13, RZ, RZ, -R13 ;  /* 0x000000ffff0d7224 */ /* 0x000fe400078e0a0d */
[----:B------:R-:W-:Y:S01]  /*10b0*/  IMAD.MOV R6, RZ, RZ, -R4 ;  /* 0x000000ffff067224 */ /* 0x000fe200078e0a04 */
[----:B------:R-:W-:Y:S01]  /*10c0*/  LOP3.LUT R5, R14, R5, RZ, 0xc0, !PT ;  /* 0x000000050e057212 */ /* 0x000fe200078ec0ff */
[----:B------:R-:W-:Y:S02]  /*10d0*/  IMAD R10, R10, R4, R11 ;  /* 0x000000040a0a7224 */ /* 0x000fe400078e020b */
[----:B------:R-:W-:Y:S02]  /*10e0*/  @P2 IMAD R3, R15, R13, R12 ;  /* 0x0000000d0f032224 */ /* 0x000fe400078e020c */
[----:B0-----:R-:W-:-:S02]  /*10f0*/  IMAD R4, R6, R27, R18 ;  /* 0x0000001b06047224 */ /* 0x001fc400078e0212 */
[----:B------:R-:W-:Y:S02]  /*1100*/  IMAD R22, R10, R26, R3 ;  /* 0x0000001a0a167224 */ /* 0x000fe400078e0203 */
[----:B------:R-:W-:Y:S02]  /*1110*/  IMAD R5, R4, R21, R5 ;  /* 0x0000001504057224 */ /* 0x000fe400078e0205 */
[----:B------:R-:W-:Y:S02]  /*1120*/  IMAD.MOV.U32 R3, RZ, RZ, 0x1 ;  /* 0x00000001ff037424 */ /* 0x000fe400078e00ff */
[----:B------:R-:W-:Y:S01]  /*1130*/  IMAD.MOV.U32 R19, RZ, RZ, R28 ;  /* 0x000000ffff137224 */ /* 0x000fe200078e001c */
[----:B------:R-:W-:Y:S02]  /*1140*/  SEL R18, R5, R22, !P2 ;  /* 0x0000001605127207 */ /* 0x000fe40005000000 */
[----:B------:R-:W-:-:S07]  /*1150*/  SEL R22, R22, R5, !P2 ;  /* 0x0000000516167207 */ /* 0x000fce0005000000 */
.L_x_10:
[----:B------:R-:W-:Y:S05]  /*1160*/  @!P1 BRA `(.L_x_13) ;  /* 0x000000bc00489947 */ /* 0x000fea0003800000 */
[----:B------:R-:W-:-:S06]  /*1170*/  UISETP.GT.U32.AND UP0, UPT, UR12, 0x1, UPT ;  /* 0x000000010c00788c */ /* 0x000fcc000bf04070 */
[----:B------:R-:W-:-:S13]  /*1180*/  PLOP3.LUT P0, PT, PT, PT, UP0, 0x80, 0x0 ;  /* 0x000000000000781c */ /* 0x000fda0003f0f008 */
[----:B------:R-:W-:Y:S05]  /*1190*/  @P0 EXIT ;  /* 0x000000000000094d */ /* 0x000fea0003800000 */
.L_x_14:
[----:B------:R-:W-:-:S08]  /*11a0*/  NOP ;  /* 0x0000000000007918 */ /* 0x000fd00000000000 */
[----:B------:R-:W0:Y:S02]  /*11b0*/  USETMAXREG.TRY_ALLOC.CTAPOOL UP0, 0xe8 ;  /* 0x000000e8000079c8 */ /* 0x000e240008000600 */
[----:B0-----:R-:W-:-:S13]  /*11c0*/  PLOP3.LUT P0, PT, PT, PT, UP0, 0x80, 0x0 ;  /* 0x000000000000781c */ /* 0x001fda0003f0f008 */
[----:B------:R-:W-:Y:S05]  /*11d0*/  @!P0 BRA `(.L_x_14) ;  /* 0xfffffffc00f08947 */ /* 0x000fea000383ffff */
[----:B------:R-:W-:-:S13]  /*11e0*/  LOP3.LUT P0, RZ, R3, 0xff, RZ, 0xc0, !PT ;  /* 0x000000ff03ff7812 */ /* 0x000fda000780c0ff */
[----:B------:R-:W-:Y:S05]  /*11f0*/  @!P0 EXIT ;  /* 0x000000000000894d */ /* 0x000fea0003800000 */
[----:B------:R-:W0:Y:S01]  /*1200*/  S2UR UR4, SR_CgaCtaId ;  /* 0x00000000000479c3 */ /* 0x000e220000008800 */
[----:B------:R-:W-:Y:S01]  /*1210*/  SHF.R.S32.HI R0, RZ, 0x1f, R23 ;  /* 0x0000001fff007819 */ /* 0x000fe20000011417 */
[----:B------:R-:W-:Y:S01]  /*1220*/  UIADD3 UR5, UR46, -0x1, URZ ;  /* 0xffffffff2e057890 */ /* 0x000fe2000fffe03f */
[----:B------:R-:W-:Y:S02]  /*1230*/  UMOV UR43, 0x400 ;  /* 0x00000400002b7882 */ /* 0x000fe40000000000 */
[CC--:B------:R-:W-:Y:S01]  /*1240*/  LEA.HI R3, R0.reuse, R23.reuse, RZ, 0x2 ;  /* 0x0000001700037211 */ /* 0x0c0fe200078f10ff */
[----:B------:R-:W-:Y:S01]  /*1250*/  UISETP.NE.AND UP0, UPT, UR5, URZ, UPT ;  /* 0x0000003f0500728c */ /* 0x000fe2000bf05270 */
[----:B------:R-:W-:Y:S01]  /*1260*/  LEA.HI R165, R0, R23, RZ, 0x5 ;  /* 0x0000001700a57211 */ /* 0x000fe200078f28ff */
[----:B------:R-:W-:Y:S01]  /*1270*/  ULOP3.LUT UR40, UR39, 0x1, URZ, 0xfc, !UPT ;  /* 0x0000000127287892 */ /* 0x000fe2000f8efc3f */
[--C-:B------:R-:W-:Y:S01]  /*1280*/  SHF.R.S32.HI R154, RZ, 0x2, R3.reuse ;  /* 0x00000002ff9a7819 */ /* 0x100fe20000011403 */
[----:B------:R-:W-:Y:S01]  /*1290*/  UIADD3 UR41, UR38, -0x1, URZ ;  /* 0xffffffff26297890 */ /* 0x000fe2000fffe03f */
[----:B------:R-:W-:Y:S01]  /*12a0*/  SHF.R.S32.HI R5, RZ, 0x1f, R3 ;  /* 0x0000001fff057819 */ /* 0x000fe20000011403 */
[----:B------:R-:W-:Y:S01]  /*12b0*/  USHF.L.U32 UR42, UR38, 0x1, URZ ;  /* 0x00000001262a7899 */ /* 0x000fe2000800063f */
[----:B------:R-:W-:Y:S01]  /*12c0*/  LOP3.LUT R4, R3, 0xfffffffc, RZ, 0xc0, !PT ;  /* 0xfffffffc03047812 */ /* 0x000fe200078ec0ff */
[----:B------:R-:W-:Y:S01]  /*12d0*/  USEL UR45, URZ, 0x1, UP0 ;  /* 0x000000013f2d7887 */ /* 0x000fe20008000000 */
[----:B------:R-:W-:-:S02]  /*12e0*/  LEA.HI R5, R5, R154, RZ, 0x3 ;  /* 0x0000009a05057211 */ /* 0x000fc400078f18ff */
[----:B------:R-:W-:Y:S01]  /*12f0*/  SHF.R.S32.HI R165, RZ, 0x5, R165 ;  /* 0x00000005ffa57819 */ /* 0x000fe200000114a5 */
[----:B------:R-:W-:Y:S01]  /*1300*/  IMAD.IADD R23, R23, 0x1, -R4 ;  /* 0x0000000117177824 */ /* 0x000fe200078e0a04 */
[----:B------:R-:W-:Y:S01]  /*1310*/  LOP3.LUT R5, R5, 0xfffffff8, RZ, 0xc0, !PT ;  /* 0xfffffff805057812 */ /* 0x000fe200078ec0ff */
[----:B0-----:R-:W-:-:S04]  /*1320*/  ULEA UR43, UR4, UR43, 0x18 ;  /* 0x0000002b042b7291 */ /* 0x001fc8000f8ec03f */
[----:B------:R-:W-:Y:S01]  /*1330*/  IMAD.IADD R154, R154, 0x1, -R5 ;  /* 0x000000019a9a7824 */ /* 0x000fe200078e0a05 */
[----:B------:R-:W-:Y:S02]  /*1340*/  USHF.L.U32 UR4, UR5, 0x3, URZ ;  /* 0x0000000305047899 */ /* 0x000fe4000800063f */
[----:B------:R-:W-:Y:S02]  /*1350*/  UIADD3 UR44, UR43, 0x40, URZ ;  /* 0x000000402b2c7890 */ /* 0x000fe4000fffe03f */
[----:B------:R-:W-:Y:S02]  /*1360*/  ULOP3.LUT UR4, UR4, 0x8, URZ, 0xc0, !UPT ;  /* 0x0000000804047892 */ /* 0x000fe4000f8ec03f */
[----:B------:R-:W-:Y:S02]  /*1370*/  ULEA UR46, UR46, UR44, 0x3 ;  /* 0x0000002c2e2e7291 */ /* 0x000fe4000f8e183f */
[----:B------:R-:W-:Y:S02]  /*1380*/  ULOP3.LUT UR47, UR4, 0x8, URZ, 0x3c, !UPT ;  /* 0x00000008042f7892 */ /* 0x000fe4000f8e3c3f */
[----:B------:R-:W-:-:S12]  /*1390*/  ULOP3.LUT UR48, UR4, 0x18, URZ, 0x3c, !UPT ;  /* 0x0000001804307892 */ /* 0x000fd8000f8e3c3f */
.L_x_299:
[----:B------:R-:W-:-:S05]  /*13a0*/  IMAD.U32 R0, RZ, RZ, UR45 ;  /* 0x0000002dff007e24 */ /* 0x000fca000f8e00ff */
[----:B------:R-:W-:-:S04]  /*13b0*/  SHF.L.U32 R0, R0, 0x1f, RZ ;  /* 0x0000001f00007819 */ /* 0x000fc800000006ff */
[----:B------:R-:W0:Y:S02]  /*13c0*/  SYNCS.PHASECHK.TRANS64.TRYWAIT P0, [UR46+-0x8], R0 ;  /* 0xfffff800ff0075a7 */ /* 0x000e24000800016e */
[----:B01234-:R-:W-:Y:S05]  /*13d0*/  @!P0 BRA `(.L_x_15) ;  /* 0x000000cc00488947 */ /* 0x01ffea0003800000 */
.L_x_325:
[----:B------:R-:W-:-:S04]  /*13e0*/  UIADD3 UR4, UR43, 0x800, URZ ;  /* 0x000008002b047890 */ /* 0x000fc8000fffe03f */
[----:B------:R-:W-:-:S06]  /*13f0*/  ULOP3.LUT UP0, URZ, UR4, 0x3ff, URZ, 0xc0, !UPT ;  /* 0x000003ff043f7892 */ /* 0x000fcc000f80c03f */
[----:B------:R-:W-:-:S13]  /*1400*/  PLOP3.LUT P0, PT, PT, PT, UP0, 0x80, 0x0 ;  /* 0x000000000000781c */ /* 0x000fda0003f0f008 */
[----:B------:R-:W-:Y:S05]  /*1410*/  @!P0 BRA `(.L_x_16) ;  /* 0x0000000000408947 */ /* 0x000fea0003800000 */
[----:B0-----:R-:W-:Y:S01]  /*1420*/  MOV R0, 0x0 ;  /* 0x0000000000007802 */ /* 0x001fe20000000f00 */
[----:B------:R-:W-:Y:S01]  /*1430*/  ULDC.64 UR4, c[0x4][0x70] ;  /* 0x01001c0000047ab9 */ /* 0x000fe20000000a00 */
[----:B------:R-:W-:Y:S01]  /*1440*/  ULDC.64 UR6, c[0x4][0x8] ;  /* 0x0100020000067ab9 */ /* 0x000fe20000000a00 */
[----:B------:R-:W-:Y:S01]  /*1450*/  IMAD.U32 R4, RZ, RZ, UR4 ;  /* 0x00000004ff047e24 */ /* 0x000fe2000f8e00ff */
[----:B------:R0:W1:Y:S01]  /*1460*/  LDC.64 R14, c[0x4][R0] ;  /* 0x01000000000e7b82 */ /* 0x0000620000000a00 */
[----:B------:R-:W-:Y:S01]  /*1470*/  IMAD.U32 R5, RZ, RZ, UR5 ;  /* 0x00000005ff057e24 */ /* 0x000fe2000f8e00ff */
[----:B------:R-:W-:Y:S01]  /*1480*/  ULDC.64 UR4, c[0x4][0x78] ;  /* 0x01001e0000047ab9 */ /* 0x000fe20000000a00 */
[----:B------:R-:W-:Y:S02]  /*1490*/  IMAD.U32 R10, RZ, RZ, UR6 ;  /* 0x00000006ff0a7e24 */ /* 0x000fe4000f8e00ff */
[----:B------:R-:W-:Y:S02]  /*14a0*/  IMAD.U32 R6, RZ, RZ, UR4 ;  /* 0x00000004ff067e24 */ /* 0x000fe4000f8e00ff */
[----:B------:R-:W-:-:S02]  /*14b0*/  IMAD.U32 R7, RZ, RZ, UR5 ;  /* 0x00000005ff077e24 */ /* 0x000fc4000f8e00ff */
[----:B------:R-:W-:Y:S02]  /*14c0*/  IMAD.U32 R11, RZ, RZ, UR7 ;  /* 0x00000007ff0b7e24 */ /* 0x000fe4000f8e00ff */
[----:B------:R-:W-:Y:S02]  /*14d0*/  IMAD.MOV.U32 R8, RZ, RZ, 0x70 ;  /* 0x00000070ff087424 */ /* 0x000fe400078e00ff */
[----:B------:R-:W-:Y:S02]  /*14e0*/  IMAD.MOV.U32 R12, RZ, RZ, 0x1 ;  /* 0x00000001ff0c7424 */ /* 0x000fe400078e00ff */
[----:B0-----:R-:W-:-:S07]  /*14f0*/  IMAD.MOV.U32 R13, RZ, RZ, RZ ;  /* 0x000000ffff0d7224 */ /* 0x001fce00078e00ff */
[----:B------:R-:W-:-:S07]  /*1500*/  LEPC R20, `(.L_x_16) ;  /* 0x000000001014794e */ /* 0x000fce0000000000 */
[----:B-1---5:R-:W-:Y:S05]  /*1510*/  CALL.ABS.NOINC R14 ;  /* 0x000000000e007343 */ /* 0x022fea0003c00000 */
.L_x_16:
[----:B0-----:R-:W-:Y:S01]  /*1520*/  IMAD.U32 R0, RZ, RZ, UR40 ;  /* 0x00000028ff007e24 */ /* 0x001fe2000f8e00ff */
[----:B------:R-:W-:-:S04]  /*1530*/  UMOV UR4, 0xffffffff ;  /* 0xffffffff00047882 */ /* 0x000fc80000000000 */
[----:B------:R-:W-:Y:S01]  /*1540*/  ISETP.NE.AND P0, PT, R0, 0x3, PT ;  /* 0x000000030000780c */ /* 0x000fe20003f05270 */
[----:B------:R-:W-:-:S12]  /*1550*/  BRA.DIV UR4, `(.L_x_17) ;  /* 0x000000ce04007947 */ /* 0x000fd8000b800000 */
.L_x_327:
[----:B------:R-:W-:Y:S05]  /*1560*/  @!P0 BRA `(.L_x_18) ;  /* 0x0000000000048947 */ /* 0x000fea0003800000 */
[----:B------:R-:W-:Y:S01]  /*1570*/  BPT.TRAP 0x1 ;  /* 0x000000040000795c */ /* 0x000fe20000300000 */
.L_x_18:
[----:B------:R-:W-:Y:S02]  /*1580*/  IMAD.U32 R3, RZ, RZ, UR49 ;  /* 0x00000031ff037e24 */ /* 0x000fe4000f8e00ff */
[----:B------:R-:W-:-:S03]  /*1590*/  IMAD.U32 R0, RZ, RZ, UR36 ;  /* 0x00000024ff007e24 */ /* 0x000fc6000f8e00ff */
[----:B------:R-:W-:Y:S02]  /*15a0*/  LEA R3, R3, UR43, 0x3 ;  /* 0x0000002b03037c11 */ /* 0x000fe4000f8e18ff */
[----:B------:R-:W-:-:S04]  /*15b0*/  SHF.L.U32 R0, R0, 0x1f, RZ ;  /* 0x0000001f00007819 */ /* 0x000fc800000006ff */
[----:B------:R0:W1:Y:S01]  /*15c0*/  SYNCS.PHASECHK.TRANS64.TRYWAIT P1, [R3+URZ], R0 ;  /* 0x00000000030075a7 */ /* 0x000062000802017f */
[----:B------:R-:W-:Y:S05]  /*15d0*/  @!P0 BRA `(.L_x_19) ;  /* 0x0000000000048947 */ /* 0x000fea0003800000 */
[----:B------:R-:W-:Y:S01]  /*15e0*/  BPT.TRAP 0x1 ;  /* 0x000000040000795c */ /* 0x000fe20000300000 */
.L_x_19:
[----:B-1----:R-:W-:Y:S05]  /*15f0*/  @P1 BRA `(.L_x_20) ;  /* 0x0000000000081947 */ /* 0x002fea0003800000 */
[----:B------:R-:W1:Y:S02]  /*1600*/  SYNCS.PHASECHK.TRANS64.TRYWAIT P1, [R3+URZ], R0 ;  /* 0x00000000030075a7 */ /* 0x000e64000802017f */
[----:B-1----:R-:W-:Y:S05]  /*1610*/  @!P1 BRA `(.L_x_21) ;  /* 0x000000c800ec9947 */ /* 0x002fea0003800000 */
.L_x_20:
[----:B------:R-:W-:-:S04]  /*1620*/  UIADD3 UR4, UR49, 0x1, URZ ;  /* 0x0000000131047890 */ /* 0x000fc8000fffe03f */
[----:B------:R-:W-:Y:S02]  /*1630*/  UISETP.NE.AND UP0, UPT, UR4, 0x3, UPT ;  /* 0x000000030400788c */ /* 0x000fe4000bf05270 */
[----:B------:R-:W-:Y:S02]  /*1640*/  IMAD.U32 R6, RZ, RZ, UR4 ;  /* 0x00000004ff067e24 */ /* 0x000fe4000f8e00ff */
[----:B------:R-:W-:Y:S02]  /*1650*/  USEL UR4, URZ, 0x1, UP0 ;  /* 0x000000013f047887 */ /* 0x000fe40008000000 */
[----:B------:R-:W-:Y:S02]  /*1660*/  PLOP3.LUT P1, PT, PT, PT, UP0, 0x80, 0x0 ;  /* 0x000000000000781c */ /* 0x000fe40003f2f008 */
[----:B------:R-:W-:Y:S02]  /*1670*/  ULOP3.LUT UR4, UR36, UR4, URZ, 0x3c, !UPT ;  /* 0x0000000424047292 */ /* 0x000fe4000f8e3c3f */
[----:B------:R-:W-:-:S04]  /*1680*/  SEL R6, R6, RZ, P1 ;  /* 0x000000ff06067207 */ /* 0x000fc80000800000 */
[----:B------:R-:W-:Y:S01]  /*1690*/  IMAD.U32 R4, RZ, RZ, UR4 ;  /* 0x00000004ff047e24 */ /* 0x000fe2000f8e00ff */
[----:B------:R-:W-:Y:S06]  /*16a0*/  @!P0 BRA `(.L_x_22) ;  /* 0x0000000000048947 */ /* 0x000fec0003800000 */
[----:B------:R-:W-:Y:S01]  /*16b0*/  BPT.TRAP 0x1 ;  /* 0x000000040000795c */ /* 0x000fe20000300000 */
.L_x_22:
[----:B01----:R-:W-:Y:S01]  /*16c0*/  IMAD.SHL.U32 R0, R154, 0x80, RZ ;  /* 0x000000809a007824 */ /* 0x003fe200078e00ff */
[----:B------:R-:W-:Y:S01]  /*16d0*/  LEA R5, R6, UR43, 0x3 ;  /* 0x0000002b06057c11 */ /* 0x000fe2000f8e18ff */
[----:B------:R-:W-:Y:S01]  /*16e0*/  IMAD R8, R165, 0x400, R23 ;  /* 0x00000400a5087824 */ /* 0x000fe200078e0217 */
[----:B------:R-:W0:Y:S01]  /*16f0*/  LDC R7, c[0x0][0x28c] ;  /* 0x0000a300ff077b82 */ /* 0x000e220000000800 */
[----:B------:R-:W-:Y:S01]  /*1700*/  IMAD.U32 R10, RZ, RZ, UR49 ;  /* 0x00000031ff0a7e24 */ /* 0x000fe2000f8e00ff */
[----:B------:R-:W-:-:S04]  /*1710*/  LOP3.LUT R0, R0, 0x380, RZ, 0xc0, !PT ;  /* 0x0000038000007812 */ /* 0x000fc800078ec0ff */
[----:B------:R-:W-:Y:S02]  /*1720*/  LEA.HI R3, R0, R0, RZ, 0x1d ;  /* 0x0000000000037211 */ /* 0x000fe400078fe8ff */
[----:B------:R-:W-:-:S03]  /*1730*/  LOP3.LUT R0, R154, 0x1, RZ, 0xc0, !PT ;  /* 0x000000019a007812 */ /* 0x000fc600078ec0ff */
[----:B------:R-:W-:Y:S01]  /*1740*/  IMAD.U32 R3, R8, 0x2, R3 ;  /* 0x0000000208037824 */ /* 0x000fe200078e0003 */
[----:B------:R-:W-:Y:S02]  /*1750*/  SHF.L.U32 R8, R4, 0x1f, RZ ;  /* 0x0000001f04087819 */ /* 0x000fe400000006ff */
[----:B------:R-:W-:Y:S01]  /*1760*/  ISETP.NE.U32.AND P1, PT, R0, 0x1, PT ;  /* 0x000000010000780c */ /* 0x000fe20003f25070 */
[----:B------:R-:W-:Y:S01]  /*1770*/  IMAD R10, R10, 0x2000, R3 ;  /* 0x000020000a0a7824 */ /* 0x000fe200078e0203 */
[----:B------:R1:W2:Y:S01]  /*1780*/  SYNCS.PHASECHK.TRANS64.TRYWAIT P3, [R5+URZ], R8 ;  /* 0x00000008050075a7 */ /* 0x0002a2000806017f */
[----:B------:R-:W-:-:S10]  /*1790*/  IMAD.MOV.U32 R0, RZ, RZ, -0x10 ;  /* 0xfffffff0ff007424 */ /* 0x000fd400078e00ff */
[----:B------:R-:W-:Y:S05]  /*17a0*/  WARPSYNC.ALL ;  /* 0x0000000000007948 */ /* 0x000fea0003800000 */
[----:B------:R-:W-:Y:S01]  /*17b0*/  LDS.U16 R11, [R10+UR43+0xc00] ;  /* 0x000c002b0a0b7984 */ /* 0x000fe20008000400 */
[----:B------:R-:W-:Y:S01]  /*17c0*/  SEL R0, R0, 0x10, !P1 ;  /* 0x0000001000007807 */ /* 0x000fe20004800000 */
[----:B------:R-:W-:Y:S01]  /*17d0*/  VIADD R9, R10, UR43 ;  /* 0x0000002b0a097c36 */ /* 0x000fe20008000000 */
[----:B0-----:R-:W-:Y:S01]  /*17e0*/  ISETP.GE.AND P4, PT, R7, 0x81, PT ;  /* 0x000000810700780c */ /* 0x001fe20003f86270 */
[----:B------:R-:W0:Y:S02]  /*17f0*/  LDS.U16 R12, [R10+UR43+0x800] ;  /* 0x0008002b0a0c7984 */ /* 0x000e240008000400 */
[----:B------:R-:W-:-:S02]  /*1800*/  IMAD.IADD R167, R9, 0x1, R0 ;  /* 0x0000000109a77824 */ /* 0x000fc400078e0200 */
[----:B------:R-:W-:Y:S04]  /*1810*/  LDS.U16 R13, [R10+UR43+0xc08] ;  /* 0x000c082b0a0d7984 */ /* 0x000fe80008000400 */
[----:B------:R-:W3:Y:S04]  /*1820*/  LDS.U16 R14, [R10+UR43+0x808] ;  /* 0x0008082b0a0e7984 */ /* 0x000ee80008000400 */
[----:B------:R-:W-:Y:S04]  /*1830*/  LDS.U16 R15, [R167+0xc00] ;  /* 0x000c0000a70f7984 */ /* 0x000fe80000000400 */
[----:B------:R-:W4:Y:S04]  /*1840*/  LDS.U16 R20, [R167+0x800] ;  /* 0x00080000a7147984 */ /* 0x000f280000000400 */
[----:B------:R-:W-:Y:S04]  /*1850*/  LDS.U16 R21, [R167+0xc08] ;  /* 0x000c0800a7157984 */ /* 0x000fe80000000400 */
[----:B------:R-:W1:Y:S01]  /*1860*/  LDS.U16 R24, [R167+0x808] ;  /* 0x00080800a7187984 */ /* 0x000e620000000400 */
[----:B0-----:R-:W-:-:S04]  /*1870*/  PRMT R11, R12, 0x5410, R11 ;  /* 0x000054100c0b7816 */ /* 0x001fc8000000000b */
[-C--:B------:R-:W-:Y:S02]  /*1880*/  F2FP.F16.E4M3.UNPACK_B R12, R11.reuse ;  /* 0x0000000bff0c723e */ /* 0x080fe400020006ff */
[----:B------:R-:W-:Y:S02]  /*1890*/  F2FP.F16.E4M3.UNPACK_B R11, R11.H1 ;  /* 0x0000000bff0b723e */ /* 0x000fe400030006ff */
[----:B---3--:R-:W-:Y:S01]  /*18a0*/  PRMT R13, R14, 0x5410, R13 ;  /* 0x000054100e0d7816 */ /* 0x008fe2000000000d */
[--C-:B------:R-:W-:Y:S02]  /*18b0*/  HADD2.F32 R156, -RZ, R12.reuse.H0_H0 ;  /* 0x2000000cff9c7230 */ /* 0x100fe40000004100 */
[--C-:B------:R-:W-:Y:S01]  /*18c0*/  HADD2.F32 R157, -RZ, R11.reuse.H0_H0 ;  /* 0x2000000bff9d7230 */ /* 0x100fe20000004100 */
[-C--:B------:R-:W-:Y:S01]  /*18d0*/  F2FP.F16.E4M3.UNPACK_B R14, R13.reuse ;  /* 0x0000000dff0e723e */ /* 0x080fe200020006ff */
[----:B------:R-:W-:Y:S01]  /*18e0*/  HADD2.F32 R10, -RZ, R11.H1_H1 ;  /* 0x3000000bff0a7230 */ /* 0x000fe20000004100 */
[----:B------:R-:W-:Y:S01]  /*18f0*/  F2FP.F16.E4M3.UNPACK_B R13, R13.H1 ;  /* 0x0000000dff0d723e */ /* 0x000fe200030006ff */
[----:B------:R-:W-:Y:S01]  /*1900*/  HADD2.F32 R25, -RZ, R12.H1_H1 ;  /* 0x3000000cff197230 */ /* 0x000fe20000004100 */
[----:B----4-:R-:W-:Y:S01]  /*1910*/  PRMT R15, R20, 0x5410, R15 ;  /* 0x00005410140f7816 */ /* 0x010fe2000000000f */
[--C-:B------:R-:W-:Y:S01]  /*1920*/  HADD2.F32 R158, -RZ, R14.reuse.H0_H0 ;  /* 0x2000000eff9e7230 */ /* 0x100fe20000004100 */
[----:B------:R-:W-:Y:S01]  /*1930*/  F2FP.BF16.F32.PACK_AB R157, R10, R157 ;  /* 0x0000009d0a9d723e */ /* 0x000fe200000010ff */
[----:B------:R-:W-:Y:S01]  /*1940*/  HADD2.F32 R11, -RZ, R14.H1_H1 ;  /* 0x3000000eff0b7230 */ /* 0x000fe20000004100 */
[----:B------:R-:W-:Y:S01]  /*1950*/  F2FP.BF16.F32.PACK_AB R156, R25, R156 ;  /* 0x0000009c199c723e */ /* 0x000fe200000010ff */
[----:B------:R-:W-:-:S02]  /*1960*/  HADD2.F32 R159, -RZ, R13.H0_H0 ;  /* 0x2000000dff9f7230 */ /* 0x000fc40000004100 */
[----:B------:R-:W-:Y:S01]  /*1970*/  HADD2.F32 R14, -RZ, R13.H1_H1 ;  /* 0x3000000dff0e7230 */ /* 0x000fe20000004100 */
[----:B------:R-:W-:Y:S01]  /*1980*/  F2FP.BF16.F32.PACK_AB R158, R11, R158 ;  /* 0x0000009e0b9e723e */ /* 0x000fe200000010ff */
[----:B------:R-:W-:Y:S01]  /*1990*/  IMAD.MOV.U32 R11, RZ, RZ, R15 ;  /* 0x000000ffff0b7224 */ /* 0x000fe200078e000f */
[----:B-1----:R-:W-:Y:S02]  /*19a0*/  PRMT R12, R24, 0x5410, R21 ;  /* 0x00005410180c7816 */ /* 0x002fe40000000015 */
[----:B------:R-:W-:Y:S01]  /*19b0*/  F2FP.BF16.F32.PACK_AB R159, R14, R159 ;  /* 0x0000009f0e9f723e */ /* 0x000fe200000010ff */
[----:B------:R-:W-:-:S03]  /*19c0*/  UIADD3 UR4, UR43, 0x6800, URZ ;  /* 0x000068002b047890 */ /* 0x000fc6000fffe03f */
[----:B------:R-:W-:Y:S01]  /*19d0*/  WARPGROUP.ARRIVE ;  /* 0x00000000000079c5 */ /* 0x000fe20000000000 */
[----:B------:R-:W-:Y:S01]  /*19e0*/  UMOV UR7, 0x40000040 ;  /* 0x4000004000077882 */ /* 0x000fe20000000000 */
[-C--:B------:R-:W-:Y:S01]  /*19f0*/  F2FP.F16.E4M3.UNPACK_B R10, R15.reuse ;  /* 0x0000000fff0a723e */ /* 0x080fe200020006ff */
[----:B------:R-:W-:Y:S01]  /*1a00*/  USHF.R.U32.HI UR4, URZ, 0x4, UR4 ;  /* 0x000000043f047899 */ /* 0x000fe20008011604 */
[----:B------:R-:W-:Y:S02]  /*1a10*/  F2FP.F16.E4M3.UNPACK_B R13, R15.H1 ;  /* 0x0000000fff0d723e */ /* 0x000fe400030006ff */
[-C--:B------:R-:W-:Y:S01]  /*1a20*/  F2FP.F16.E4M3.UNPACK_B R20, R12.reuse.H1 ;  /* 0x0000000cff14723e */ /* 0x080fe200030006ff */
[----:B------:R-:W-:Y:S01]  /*1a30*/  ULOP3.LUT UR4, UR4, 0x3fff, URZ, 0xc0, !UPT ;  /* 0x00003fff04047892 */ /* 0x000fe2000f8ec03f */
[----:B------:R-:W-:Y:S01]  /*1a40*/  F2FP.F16.E4M3.UNPACK_B R14, R12 ;  /* 0x0000000cff0e723e */ /* 0x000fe200020006ff */
[--C-:B------:R-:W-:Y:S01]  /*1a50*/  HADD2.F32 R160, -RZ, R10.reuse.H0_H0 ;  /* 0x2000000affa07230 */ /* 0x100fe20000004100 */
[----:B--2---:R-:W-:Y:S01]  /*1a60*/  R2P PR, R154, 0x6 ;  /* 0x000000069a007804 */ /* 0x004fe20000000000 */
[----:B------:R-:W-:Y:S01]  /*1a70*/  ULOP3.LUT UR4, UR4, 0x10000, URZ, 0xfc, !UPT ;  /* 0x0001000004047892 */ /* 0x000fe2000f8efc3f */
[----:B------:R-:W-:-:S02]  /*1a80*/  HADD2.F32 R15, -RZ, R10.H1_H1 ;  /* 0x3000000aff0f7230 */ /* 0x000fc40000004100 */
[--C-:B------:R-:W-:Y:S01]  /*1a90*/  HADD2.F32 R161, -RZ, R13.reuse.H0_H0 ;  /* 0x2000000dffa17230 */ /* 0x100fe20000004100 */
[----:B------:R-:W-:Y:S01]  /*1aa0*/  ULEA UR5, UR49, UR4, 0xc ;  /* 0x0000000431057291 */ /* 0x000fe2000f8e603f */
[----:B------:R-:W-:Y:S01]  /*1ab0*/  HADD2.F32 R10, -RZ, R13.H1_H1 ;  /* 0x3000000dff0a7230 */ /* 0x000fe20000004100 */
[----:B------:R-:W-:Y:S01]  /*1ac0*/  F2FP.BF16.F32.PACK_AB R160, R15, R160 ;  /* 0x000000a00fa0723e */ /* 0x000fe200000010ff */
[----:B------:R-:W-:Y:S02]  /*1ad0*/  HADD2.F32 R163, -RZ, R20.H0_H0 ;  /* 0x20000014ffa37230 */ /* 0x000fe40000004100 */
[--C-:B------:R-:W-:Y:S01]  /*1ae0*/  HADD2.F32 R162, -RZ, R14.reuse.H0_H0 ;  /* 0x2000000effa27230 */ /* 0x100fe20000004100 */
[----:B------:R-:W-:Y:S01]  /*1af0*/  F2FP.BF16.F32.PACK_AB R161, R10, R161 ;  /* 0x000000a10aa1723e */ /* 0x000fe200000010ff */
[----:B------:R-:W-:Y:S01]  /*1b00*/  UMOV UR6, UR5 ;  /* 0x0000000500067c82 */ /* 0x000fe20008000000 */
[----:B------:R-:W-:Y:S01]  /*1b10*/  HADD2.F32 R13, -RZ, R14.H1_H1 ;  /* 0x3000000eff0d7230 */ /* 0x000fe20000004100 */
[----:B------:R-:W-:Y:S01]  /*1b20*/  HGMMA.64x256x16.F32.BF16 R24, R156, gdesc[UR4], RZ, !UPT, gsb0 ;  /* 0x03e000049c187df0 */ /* 0x000fe2000c0018ff */
[----:B------:R-:W-:Y:S01]  /*1b30*/  HADD2.F32 R20, -RZ, R20.H1_H1 ;  /* 0x30000014ff147230 */ /* 0x000fe20000004100 */
[----:B------:R-:W-:Y:S01]  /*1b40*/  UIADD3 UR6, UR5, 0x2, URZ ;  /* 0x0000000205067890 */ /* 0x000fe2000fffe03f */
[----:B------:R-:W-:Y:S01]  /*1b50*/  IMAD.MOV.U32 R10, RZ, RZ, 0x20 ;  /* 0x00000020ff0a7424 */ /* 0x000fe200078e00ff */
[----:B------:R-:W-:Y:S01]  /*1b60*/  F2FP.BF16.F32.PACK_AB R162, R13, R162 ;  /* 0x000000a20da2723e */ /* 0x000fe200000010ff */
[----:B------:R-:W-:Y:S01]  /*1b70*/  UMOV UR7, 0x40000040 ;  /* 0x4000004000077882 */ /* 0x000fe20000000000 */
[----:B------:R-:W-:-:S02]  /*1b80*/  F2FP.BF16.F32.PACK_AB R163, R20, R163 ;  /* 0x000000a314a3723e */ /* 0x000fc400000010ff */
[----:B------:R-:W-:-:S05]  /*1b90*/  SEL R10, R10, 0xffffffe0, !P1 ;  /* 0xffffffe00a0a7807 */ /* 0x000fca0004800000 */
[----:B------:R-:W-:Y:S01]  /*1ba0*/  IMAD.IADD R167, R10, 0x1, R167 ;  /* 0x000000010aa77824 */ /* 0x000fe200078e02a7 */
[----:B------:R-:W-:Y:S02]  /*1bb0*/  WARPGROUP.DEPBAR.LE gsb0, 0x0 ;  /* 0x00008000000079c5 */ /* 0x000fe40000010000 */
[----:B------:R-:W-:-:S12]  /*1bc0*/  WARPGROUP.ARRIVE ;  /* 0x00000000000079c5 */ /* 0x000fd80000000000 */
[----:B------:R-:W-:Y:S01]  /*1bd0*/  HGMMA.64x256x16.F32.BF16 R24, R160, gdesc[UR4], R24, gsb0 ;  /* 0x03e00004a0187df0 */ /* 0x000fe20008001818 */
[----:B------:R-:W-:Y:S01]  /*1be0*/  UIADD3 UR6, UR5, 0x4, URZ ;  /* 0x0000000405067890 */ /* 0x000fe2000fffe03f */
[----:B------:R-:W-:Y:S01]  /*1bf0*/  UMOV UR7, 0x40000040 ;  /* 0x4000004000077882 */ /* 0x000fe20000000000 */
[----:B------:R-:W-:Y:S02]  /*1c00*/  WARPGROUP.DEPBAR.LE gsb0, 0x0 ;  /* 0x00008000000079c5 */ /* 0x000fe40000010000 */
[----:B------:R-:W-:-:S05]  /*1c10*/  IMAD.IADD R162, R9, 0x1, R10 ;  /* 0x0000000109a27824 */ /* 0x000fca00078e020a */
[----:B------:R-:W-:Y:S04]  /*1c20*/  LDS.U16 R13, [R162+0xc00] ;  /* 0x000c0000a20d7984 */ /* 0x000fe80000000400 */
[----:B------:R-:W0:Y:S04]  /*1c30*/  LDS.U16 R14, [R162+0x800] ;  /* 0x00080000a20e7984 */ /* 0x000e280000000400 */
[----:B------:R-:W-:Y:S04]  /*1c40*/  LDS.U16 R15, [R162+0xc08] ;  /* 0x000c0800a20f7984 */ /* 0x000fe80000000400 */
[----:B------:R-:W1:Y:S01]  /*1c50*/  LDS.U16 R20, [R162+0x808] ;  /* 0x00080800a2147984 */ /* 0x000e620000000400 */
[----:B0-----:R-:W-:-:S04]  /*1c60*/  PRMT R13, R14, 0x5410, R13 ;  /* 0x000054100e0d7816 */ /* 0x001fc8000000000d */
[-C--:B------:R-:W-:Y:S02]  /*1c70*/  F2FP.F16.E4M3.UNPACK_B R14, R13.reuse ;  /* 0x0000000dff0e723e */ /* 0x080fe400020006ff */
[----:B------:R-:W-:Y:S02]  /*1c80*/  F2FP.F16.E4M3.UNPACK_B R13, R13.H1 ;  /* 0x0000000dff0d723e */ /* 0x000fe400030006ff */
[----:B-1----:R-:W-:Y:S01]  /*1c90*/  PRMT R15, R20, 0x5410, R15 ;  /* 0x00005410140f7816 */ /* 0x002fe2000000000f */
[--C-:B------:R-:W-:Y:S02]  /*1ca0*/  HADD2.F32 R160, -RZ, R14.reuse.H0_H0 ;  /* 0x2000000effa07230 */ /* 0x100fe40000004100 */
[----:B------:R-:W-:Y:S01]  /*1cb0*/  HADD2.F32 R21, -RZ, R14.H1_H1 ;  /* 0x3000000eff157230 */ /* 0x000fe20000004100 */
[-C--:B------:R-:W-:Y:S01]  /*1cc0*/  F2FP.F16.E4M3.UNPACK_B R20, R15.reuse ;  /* 0x0000000fff14723e */ /* 0x080fe200020006ff */
[--C-:B------:R-:W-:Y:S01]  /*1cd0*/  HADD2.F32 R161, -RZ, R13.reuse.H0_H0 ;  /* 0x2000000dffa17230 */ /* 0x100fe20000004100 */
[----:B------:R-:W-:Y:S01]  /*1ce0*/  F2FP.F16.E4M3.UNPACK_B R15, R15.H1 ;  /* 0x0000000fff0f723e */ /* 0x000fe200030006ff */
[----:B------:R-:W-:Y:S01]  /*1cf0*/  HADD2.F32 R14, -RZ, R13.H1_H1 ;  /* 0x3000000dff0e7230 */ /* 0x000fe20000004100 */
[----:B------:R-:W-:Y:S01]  /*1d00*/  F2FP.BF16.F32.PACK_AB R160, R21, R160 ;  /* 0x000000a015a0723e */ /* 0x000fe200000010ff */
[----:B------:R-:W-:-:S02]  /*1d10*/  HADD2.F32 R162, -RZ, R20.H0_H0 ;  /* 0x20000014ffa27230 */ /* 0x000fc40000004100 */
[----:B------:R-:W-:Y:S01]  /*1d20*/  HADD2.F32 R13, -RZ, R20.H1_H1 ;  /* 0x30000014ff0d7230 */ /* 0x000fe20000004100 */
[----:B------:R-:W-:Y:S01]  /*1d30*/  F2FP.BF16.F32.PACK_AB R161, R14, R161 ;  /* 0x000000a10ea1723e */ /* 0x000fe200000010ff */
[--C-:B------:R-:W-:Y:S02]  /*1d40*/  HADD2.F32 R163, -RZ, R15.reuse.H0_H0 ;  /* 0x2000000fffa37230 */ /* 0x100fe40000004100 */
[----:B------:R-:W-:Y:S01]  /*1d50*/  HADD2.F32 R20, -RZ, R15.H1_H1 ;  /* 0x3000000fff147230 */ /* 0x000fe20000004100 */
[----:B------:R-:W-:-:S04]  /*1d60*/  F2FP.BF16.F32.PACK_AB R162, R13, R162 ;  /* 0x000000a20da2723e */ /* 0x000fc800000010ff */
[----:B------:R-:W-:-:S04]  /*1d70*/  F2FP.BF16.F32.PACK_AB R163, R20, R163 ;  /* 0x000000a314a3723e */ /* 0x000fc800000010ff */
[----:B------:R-:W-:-:S06]  /*1d80*/  WARPGROUP.ARRIVE ;  /* 0x00000000000079c5 */ /* 0x000fcc0000000000 */
[----:B------:R-:W-:Y:S01]  /*1d90*/  HGMMA.64x256x16.F32.BF16 R24, R160, gdesc[UR4], R24, gsb0 ;  /* 0x03e00004a0187df0 */ /* 0x000fe20008001818 */
[----:B------:R-:W-:Y:S01]  /*1da0*/  UIADD3 UR6, UR5, 0x6, URZ ;  /* 0x0000000605067890 */ /* 0x000fe2000fffe03f */
[----:B------:R-:W-:Y:S01]  /*1db0*/  UMOV UR7, 0x40000040 ;  /* 0x4000004000077882 */ /* 0x000fe20000000000 */
[----:B------:R-:W-:Y:S02]  /*1dc0*/  WARPGROUP.DEPBAR.LE gsb0, 0x0 ;  /* 0x00008000000079c5 */ /* 0x000fe40000010000 */
        /* <DEDUP_REMOVED lines=20> */
[----:B------:R-:W-:Y:S01]  /*1f10*/  F2FP.BF16.F32.PACK_AB R162, R13, R162 ;  /* 0x000000a20da2723e */ /* 0x000fe200000010ff */
[----:B------:R-:W-:-:S03]  /*1f20*/  IMAD.MOV.U32 R14, RZ, RZ, 0x40 ;  /* 0x00000040ff0e7424 */ /* 0x000fc600078e00ff */
[----:B------:R-:W-:Y:S02]  /*1f30*/  F2FP.BF16.F32.PACK_AB R163, R20, R163 ;  /* 0x000000a314a3723e */ /* 0x000fe400000010ff */
[----:B------:R-:W-:Y:S02]  /*1f40*/  SEL R14, R14, 0xffffffc0, !P2 ;  /* 0xffffffc00e0e7807 */ /* 0x000fe40005000000 */
[----:B------:R-:W-:-:S03]  /*1f50*/  WARPGROUP.ARRIVE ;  /* 0x00000000000079c5 */ /* 0x000fc60000000000 */
[----:B------:R-:W-:-:S03]  /*1f60*/  IMAD.IADD R167, R9, 0x1, R14 ;  /* 0x0000000109a77824 */ /* 0x000fc600078e020e */
[----:B------:R-:W-:Y:S01]  /*1f70*/  HGMMA.64x256x16.F32.BF16 R24, R160, gdesc[UR4], R24, gsb0 ;  /* 0x03e00004a0187df0 */ /* 0x000fe20008001818 */
[----:B------:R-:W-:Y:S01]  /*1f80*/  UIADD3 UR6, UR5, 0x800, URZ ;  /* 0x0000080005067890 */ /* 0x000fe2000fffe03f */
[--C-:B------:R-:W-:Y:S01]  /*1f90*/  IMAD.IADD R169, R0, 0x1, R167.reuse ;  /* 0x0000000100a97824 */ /* 0x100fe200078e02a7 */
[----:B------:R-:W-:Y:S01]  /*1fa0*/  UMOV UR7, 0x40000040 ;  /* 0x4000004000077882 */ /* 0x000fe20000000000 */
[----:B------:R-:W-:Y:S02]  /*1fb0*/  WARPGROUP.DEPBAR.LE gsb0, 0x0 ;  /* 0x00008000000079c5 */ /* 0x000fe40000010000 */
[----:B------:R-:W-:Y:S04]  /*1fc0*/  LDS.U16 R9, [R167+0xc00] ;  /* 0x000c0000a7097984 */ /* 0x000fe80000000400 */
[----:B------:R-:W0:Y:S04]  /*1fd0*/  LDS.U16 R20, [R167+0x800] ;  /* 0x00080000a7147984 */ /* 0x000e280000000400 */
[----:B------:R-:W-:Y:S04]  /*1fe0*/  LDS.U16 R13, [R167+0xc08] ;  /* 0x000c0800a70d7984 */ /* 0x000fe80000000400 */
[----:B------:R1:W2:Y:S02]  /*1ff0*/  LDS.U16 R160, [R167+0x808] ;  /* 0x00080800a7a07984 */ /* 0x0002a40000000400 */
[----:B-1----:R-:W-:Y:S01]  /*2000*/  IMAD.IADD R167, R10, 0x1, R167 ;  /* 0x000000010aa77824 */ /* 0x002fe200078e02a7 */
[----:B0-----:R-:W-:-:S04]  /*2010*/  PRMT R9, R20, 0x5410, R9 ;  /* 0x0000541014097816 */ /* 0x001fc80000000009 */
[-C--:B------:R-:W-:Y:S02]  /*2020*/  F2FP.F16.E4M3.UNPACK_B R15, R9.reuse ;  /* 0x00000009ff0f723e */ /* 0x080fe400020006ff */
[----:B------:R-:W-:Y:S02]  /*2030*/  F2FP.F16.E4M3.UNPACK_B R9, R9.H1 ;  /* 0x00000009ff09723e */ /* 0x000fe400030006ff */
[----:B--2---:R-:W-:Y:S01]  /*2040*/  PRMT R13, R160, 0x5410, R13 ;  /* 0x00005410a00d7816 */ /* 0x004fe2000000000d */
        /* <DEDUP_REMOVED lines=97> */
[----:B------:R-:W-:Y:S03]  /*2660*/  HGMMA.64x256x16.F32.BF16 R24, R160, gdesc[UR4], R24, gsb0 ;  /* 0x03e00004a0187df0 */ /* 0x000fe60008001818 */
[----:B------:R-:W-:Y:S02]  /*2670*/  WARPGROUP.DEPBAR.LE gsb0, 0x0 ;  /* 0x00008000000079c5 */ /* 0x000fe40000010000 */
[----:B------:R-:W-:Y:S05]  /*2680*/  @!P4 BRA `(.L_x_23) ;  /* 0x000000000090c947 */ /* 0x000fea0003800000 */
[----:B------:R-:W-:Y:S05]  /*2690*/  @!P0 BRA `(.L_x_24) ;  /* 0x0000000000048947 */ /* 0x000fea0003800000 */
[----:B------:R-:W-:Y:S01]  /*26a0*/  BPT.TRAP 0x1 ;  /* 0x000000040000795c */ /* 0x000fe20000300000 */
.L_x_24:
[----:B------:R-:W-:Y:S01]  /*26b0*/  IMAD R9, R6, 0x2000, R3 ;  /* 0x0000200006097824 */ /* 0x000fe200078e0203 */
[----:B------:R-:W-:Y:S06]  /*26c0*/  @P3 BRA `(.L_x_25) ;  /* 0x0000000000083947 */ /* 0x000fec0003800000 */
[----:B------:R-:W0:Y:S02]  /*26d0*/  SYNCS.PHASECHK.TRANS64.TRYWAIT P1, [R5+URZ], R8 ;  /* 0x00000008050075a7 */ /* 0x000e24000802017f */
[----:B0-----:R-:W-:Y:S05]  /*26e0*/  @!P1 BRA `(.L_x_26) ;  /* 0x000000b800cc9947 */ /* 0x001fea0003800000 */
.L_x_25:
[----:B------:R-:W-:Y:S01]  /*26f0*/  LDS.U16 R12, [R9+UR43+0xc08] ;  /* 0x000c082b090c7984 */ /* 0x000fe20008000400 */
[----:B0-----:R-:W-:-:S03]  /*2700*/  VIADD R5, R9, UR43 ;  /* 0x0000002b09057c36 */ /* 0x001fc60008000000 */
[----:B------:R-:W0:Y:S01]  /*2710*/  LDS.U16 R13, [R9+UR43+0x808] ;  /* 0x0008082b090d7984 */ /* 0x000e220008000400 */
[----:B------:R-:W-:-:S03]  /*2720*/  IMAD.IADD R21, R0, 0x1, R5 ;  /* 0x0000000100157824 */ /* 0x000fc600078e0205 */
[----:B------:R-:W-:Y:S04]  /*2730*/  LDS.U16 R8, [R9+UR43+0xc00] ;  /* 0x000c002b09087984 */ /* 0x000fe80008000400 */
[----:B------:R1:W2:Y:S04]  /*2740*/  LDS.U16 R11, [R9+UR43+0x800] ;  /* 0x0008002b090b7984 */ /* 0x0002a80008000400 */
[----:B------:R-:W-:Y:S04]  /*2750*/  LDS.U16 R5, [R21+0xc00] ;  /* 0x000c000015057984 */ /* 0x000fe80000000400 */
[----:B------:R-:W3:Y:S04]  /*2760*/  LDS.U16 R20, [R21+0x800] ;  /* 0x0008000015147984 */ /* 0x000ee80000000400 */
[----:B------:R-:W-:Y:S04]  /*2770*/  LDS.U16 R15, [R21+0xc08] ;  /* 0x000c0800150f7984 */ /* 0x000fe80000000400 */
[----:B------:R-:W4:Y:S01]  /*2780*/  LDS.U16 R160, [R21+0x808] ;  /* 0x0008080015a07984 */ /* 0x000f220000000400 */
[----:B0-----:R-:W-:-:S04]  /*2790*/  PRMT R12, R13, 0x5410, R12 ;  /* 0x000054100d0c7816 */ /* 0x001fc8000000000c */
[-C--:B-1----:R-:W-:Y:S02]  /*27a0*/  F2FP.F16.E4M3.UNPACK_B R9, R12.reuse ;  /* 0x0000000cff09723e */ /* 0x082fe400020006ff */
[----:B------:R-:W-:Y:S02]  /*27b0*/  F2FP.F16.E4M3.UNPACK_B R12, R12.H1 ;  /* 0x0000000cff0c723e */ /* 0x000fe400030006ff */
[----:B--2---:R-:W-:Y:S01]  /*27c0*/  PRMT R8, R11, 0x5410, R8 ;  /* 0x000054100b087816 */ /* 0x004fe20000000008 */
[--C-:B------:R-:W-:Y:S02]  /*27d0*/  HADD2.F32 R158, -RZ, R9.reuse.H0_H0 ;  /* 0x20000009ff9e7230 */ /* 0x100fe40000004100 */
[--C-:B------:R-:W-:Y:S01]  /*27e0*/  HADD2.F32 R159, -RZ, R12.reuse.H0_H0 ;  /* 0x2000000cff9f7230 */ /* 0x100fe20000004100 */
[-C--:B------:R-:W-:Y:S01]  /*27f0*/  F2FP.F16.E4M3.UNPACK_B R11, R8.reuse ;  /* 0x00000008ff0b723e */ /* 0x080fe200020006ff */
[----:B------:R-:W-:Y:S01]  /*2800*/  HADD2.F32 R12, -RZ, R12.H1_H1 ;  /* 0x3000000cff0c7230 */ /* 0x000fe20000004100 */
[----:B------:R-:W-:Y:S01]  /*2810*/  F2FP.F16.E4M3.UNPACK_B R8, R8.H1 ;  /* 0x00000008ff08723e */ /* 0x000fe200030006ff */
[----:B------:R-:W-:-:S02]  /*2820*/  HADD2.F32 R9, -RZ, R9.H1_H1 ;  /* 0x30000009ff097230 */ /* 0x000fc40000004100 */
[--C-:B------:R-:W-:Y:S01]  /*2830*/  HADD2.F32 R156, -RZ, R11.reuse.H0_H0 ;  /* 0x2000000bff9c7230 */ /* 0x100fe20000004100 */
[----:B------:R-:W-:Y:S01]  /*2840*/  F2FP.BF16.F32.PACK_AB R159, R12, R159 ;  /* 0x0000009f0c9f723e */ /* 0x000fe200000010ff */
[----:B------:R-:W-:Y:S01]  /*2850*/  HADD2.F32 R11, -RZ, R11.H1_H1 ;  /* 0x3000000bff0b7230 */ /* 0x000fe20000004100 */
[----:B------:R-:W-:Y:S01]  /*2860*/  F2FP.BF16.F32.PACK_AB R158, R9, R158 ;  /* 0x0000009e099e723e */ /* 0x000fe200000010ff */
[--C-:B------:R-:W-:Y:S02]  /*2870*/  HADD2.F32 R157, -RZ, R8.reuse.H0_H0 ;  /* 0x20000008ff9d7230 */ /* 0x100fe40000004100 */
[----:B------:R-:W-:Y:S01]  /*2880*/  HADD2.F32 R8, -RZ, R8.H1_H1 ;  /* 0x30000008ff087230 */ /* 0x000fe20000004100 */
[----:B------:R-:W-:Y:S02]  /*2890*/  F2FP.BF16.F32.PACK_AB R156, R11, R156 ;  /* 0x0000009c0b9c723e */ /* 0x000fe400000010ff */
[----:B---3--:R-:W-:Y:S02]  /*28a0*/  PRMT R11, R20, 0x5410, R5 ;  /* 0x00005410140b7816 */ /* 0x008fe40000000005 */
[----:B------:R-:W-:-:S02]  /*28b0*/  F2FP.BF16.F32.PACK_AB R157, R8, R157 ;  /* 0x0000009d089d723e */ /* 0x000fc400000010ff */
[----:B----4-:R-:W-:-:S07]  /*28c0*/  PRMT R12, R160, 0x5410, R15 ;  /* 0x00005410a00c7816 */ /* 0x010fce000000000f */
.L_x_23:
[----:B------:R-:W-:-:S13]  /*28d0*/  ISETP.NE.AND P1, PT, RZ, UR41, PT ;  /* 0x00000029ff007c0c */ /* 0x000fda000bf25270 */
[----:B------:R-:W-:Y:S05]  /*28e0*/  @!P1 BRA `(.L_x_27) ;  /* 0x0000002000089947 */ /* 0x000fea0003800000 */
[----:B------:R-:W-:-:S13]  /*28f0*/  R2UR UR5, R7 ;  /* 0x00000000070572ca */ /* 0x000fda00000e0000 */
[----:B------:R-:W-:-:S06]  /*2900*/  UISETP.GT.AND UP0, UPT, UR5, 0x100, UPT ;  /* 0x000001000500788c */ /* 0x000fcc000bf04270 */
[----:B------:R-:W-:-:S05]  /*2910*/  PLOP3.LUT P1, PT, PT, PT, UP0, 0x80, 0x0 ;  /* 0x000000000000781c */ /* 0x000fca0003f2f008 */
[----:B------:R-:W-:-:S08]  /*2920*/  @!UP0 UMOV UR5, UR49 ;  /* 0x0000003100058c82 */ /* 0x000fd00008000000 */
[----:B------:R-:W-:-:S04]  /*2930*/  @!P1 IMAD.SHL.U32 R9, R6, 0x2000, RZ ;  /* 0x0000200006099824 */ /* 0x000fc800078e00ff */
[----:B------:R-:W-:Y:S01]  /*2940*/  @!P1 IMAD.IADD R8, R0, 0x1, R9 ;  /* 0x0000000100089824 */ /* 0x000fe200078e0209 */
[----:B------:R-:W-:Y:S06]  /*2950*/  @!P1 BRA `(.L_x_28) ;  /* 0x0000001000749947 */ /* 0x000fec0003800000 */
[----:B------:R-:W-:Y:S01]  /*2960*/  IMAD.MOV.U32 R13, RZ, RZ, R6 ;  /* 0x000000ffff0d7224 */ /* 0x000fe200078e0006 */
[----:B------:R-:W-:Y:S01]  /*2970*/  UMOV UR5, UR49 ;  /* 0x0000003100057c82 */ /* 0x000fe20008000000 */
[----:B------:R-:W-:-:S07]  /*2980*/  IMAD.U32 R5, RZ, RZ, UR41 ;  /* 0x00000029ff057e24 */ /* 0x000fce000f8e00ff */
.L_x_36:
[----:B------:R-:W-:Y:S01]  /*2990*/  IMAD.MOV.U32 R9, RZ, RZ, 0x40000040 ;  /* 0x40000040ff097424 */ /* 0x000fe200078e00ff */
[----:B------:R-:W-:Y:S01]  /*29a0*/  LEA R8, R13, UR4, 0xc ;  /* 0x000000040d087c11 */ /* 0x000fe2000f8e60ff */
[----:B------:R-:W-:Y:S05]  /*29b0*/  YIELD ;  /* 0x0000000000007946 */ /* 0x000fea0003800000 */
[----:B------:R-:W-:Y:S05]  /*29c0*/  WARPSYNC.ALL ;  /* 0x0000000000007948 */ /* 0x000fea0003800000 */
[----:B------:R-:W-:Y:S01]  /*29d0*/  R2UR UR6, R8 ;  /* 0x00000000080672ca */ /* 0x000fe200000e0000 */
[----:B------:R-:W-:Y:S01]  /*29e0*/  WARPGROUP.ARRIVE ;  /* 0x00000000000079c5 */ /* 0x000fe20000000000 */
[----:B------:R-:W-:Y:S01]  /*29f0*/  R2UR UR7, R9 ;  /* 0x00000000090772ca */ /* 0x000fe200000e0000 */
[----:B------:R-:W-:-:S05]  /*2a00*/  VIADD R6, R13, 0x1 ;  /* 0x000000010d067836 */ /* 0x000fca0000000000 */
[----:B------:R-:W-:-:S04]  /*2a10*/  ISETP.NE.AND P1, PT, R6, 0x3, PT ;  /* 0x000000030600780c */ /* 0x000fc80003f25270 */
[----:B------:R-:W-:Y:S02]  /*2a20*/  SEL R7, RZ, 0x1, P1 ;  /* 0x00000001ff077807 */ /* 0x000fe40000800000 */
[----:B------:R-:W-:Y:S01]  /*2a30*/  SEL R6, R6, RZ, P1 ;  /* 0x000000ff06067207 */ /* 0x000fe20000800000 */
[----:B------:R-:W-:Y:S01]  /*2a40*/  HGMMA.64x256x16.F32.BF16 R24, R156, gdesc[UR4], R24, gsb0 ;  /* 0x03e000049c187df0 */ /* 0x000fe20008001818 */
[----:B------:R-:W-:Y:S02]  /*2a50*/  LOP3.LUT R4, R4, R7, RZ, 0x3c, !PT ;  /* 0x0000000704047212 */ /* 0x000fe400078e3cff */
[----:B------:R-:W-:Y:S02]  /*2a60*/  WARPGROUP.DEPBAR.LE gsb0, 0x0 ;  /* 0x00008000000079c5 */ /* 0x000fe40000010000 */
[----:B------:R-:W-:Y:S05]  /*2a70*/  @!P0 BRA `(.L_x_29) ;  /* 0x0000000000048947 */ /* 0x000fea0003800000 */
[----:B------:R-:W-:Y:S01]  /*2a80*/  BPT.TRAP 0x1 ;  /* 0x000000040000795c */ /* 0x000fe20000300000 */
.L_x_29:
[-C--:B------:R-:W-:Y:S01]  /*2a90*/  F2FP.F16.E4M3.UNPACK_B R7, R11.reuse ;  /* 0x0000000bff07723e */ /* 0x080fe200020006ff */
[----:B------:R-:W-:Y:S01]  /*2aa0*/  VIADD R20, R8, 0x2 ;  /* 0x0000000208147836 */ /* 0x000fe20000000000 */
[-C--:B------:R-:W-:Y:S01]  /*2ab0*/  F2FP.F16.E4M3.UNPACK_B R9, R12.reuse ;  /* 0x0000000cff09723e */ /* 0x080fe200020006ff */
[----:B------:R-:W-:Y:S01]  /*2ac0*/  IMAD.MOV.U32 R21, RZ, RZ, 0x40000040 ;  /* 0x40000040ff157424 */ /* 0x000fe200078e00ff */
[----:B------:R-:W-:Y:S01]  /*2ad0*/  F2FP.F16.E4M3.UNPACK_B R11, R11.H1 ;  /* 0x0000000bff0b723e */ /* 0x000fe200030006ff */
[--C-:B------:R-:W-:Y:S01]  /*2ae0*/  HADD2.F32 R160, -RZ, R7.reuse.H0_H0 ;  /* 0x20000007ffa07230 */ /* 0x100fe20000004100 */
[----:B------:R-:W-:Y:S01]  /*2af0*/  F2FP.F16.E4M3.UNPACK_B R12, R12.H1 ;  /* 0x0000000cff0c723e */ /* 0x000fe200030006ff */
[----:B------:R-:W-:Y:S01]  /*2b00*/  HADD2.F32 R7, -RZ, R7.H1_H1 ;  /* 0x30000007ff077230 */ /* 0x000fe20000004100 */
[----:B------:R-:W-:Y:S01]  /*2b10*/  R2UR UR6, R20 ;  /* 0x00000000140672ca */ /* 0x000fe200000e0000 */
[----:B------:R-:W-:Y:S01]  /*2b20*/  HADD2.F32 R162, -RZ, R9.H0_H0 ;  /* 0x20000009ffa27230 */ /* 0x000fe20000004100 */
[----:B------:R-:W-:Y:S01]  /*2b30*/  R2UR UR7, R21 ;  /* 0x00000000150772ca */ /* 0x000fe200000e0000 */
[--C-:B------:R-:W-:Y:S01]  /*2b40*/  HADD2.F32 R161, -RZ, R11.reuse.H0_H0 ;  /* 0x2000000bffa17230 */ /* 0x100fe20000004100 */
[----:B------:R-:W-:Y:S01]  /*2b50*/  F2FP.BF16.F32.PACK_AB R160, R7, R160 ;  /* 0x000000a007a0723e */ /* 0x000fe200000010ff */
[----:B------:R-:W-:Y:S01]  /*2b60*/  HADD2.F32 R20, -RZ, R11.H1_H1 ;  /* 0x3000000bff147230 */ /* 0x000fe20000004100 */
[----:B------:R-:W-:Y:S01]  /*2b70*/  SHF.L.U32 R7, R4, 0x1f, RZ ;  /* 0x0000001f04077819 */ /* 0x000fe200000006ff */
[----:B------:R-:W-:-:S02]  /*2b80*/  HADD2.F32 R9, -RZ, R9.H1_H1 ;  /* 0x30000009ff097230 */ /* 0x000fc40000004100 */
[--C-:B------:R-:W-:Y:S01]  /*2b90*/  HADD2.F32 R163, -RZ, R12.reuse.H0_H0 ;  /* 0x2000000cffa37230 */ /* 0x100fe20000004100 */
[----:B------:R-:W-:Y:S01]  /*2ba0*/  F2FP.BF16.F32.PACK_AB R161, R20, R161 ;  /* 0x000000a114a1723e */ /* 0x000fe200000010ff */
[----:B------:R-:W-:Y:S01]  /*2bb0*/  HADD2.F32 R156, -RZ, R12.H1_H1 ;  /* 0x3000000cff9c7230 */ /* 0x000fe20000004100 */
[----:B------:R-:W-:Y:S01]  /*2bc0*/  LEA R12, R6, UR43, 0x3 ;  /* 0x0000002b060c7c11 */ /* 0x000fe2000f8e18ff */
[----:B------:R-:W-:Y:S01]  /*2bd0*/  IMAD R20, R13, 0x2000, R10 ;  /* 0x000020000d147824 */ /* 0x000fe200078e020a */
[----:B------:R-:W-:Y:S01]  /*2be0*/  F2FP.BF16.F32.PACK_AB R162, R9, R162 ;  /* 0x000000a209a2723e */ /* 0x000fe200000010ff */
[----:B------:R-:W-:Y:S01]  /*2bf0*/  IMAD.MOV.U32 R21, RZ, RZ, 0x40000040 ;  /* 0x40000040ff157424 */ /* 0x000fe200078e00ff */
[----:B------:R-:W-:Y:S01]  /*2c00*/  F2FP.BF16.F32.PACK_AB R163, R156, R163 ;  /* 0x000000a39ca3723e */ /* 0x000fe200000010ff */
[----:B------:R0:W1:Y:S01]  /*2c10*/  SYNCS.PHASECHK.TRANS64.TRYWAIT P1, [R12+URZ], R7 ;  /* 0x000000070c0075a7 */ /* 0x000062000802017f */
[----:B------:R-:W-:Y:S02]  /*2c20*/  IADD3 R157, R20, UR43, R3 ;  /* 0x0000002b149d7c10 */ /* 0x000fe4000fffe003 */
[----:B------:R-:W-:-:S06]  /*2c30*/  WARPGROUP.ARRIVE ;  /* 0x00000000000079c5 */ /* 0x000fcc0000000000 */
[----:B------:R-:W-:Y:S01]  /*2c40*/  HGMMA.64x256x16.F32.BF16 R24, R160, gdesc[UR4], R24, gsb0 ;  /* 0x03e00004a0187df0 */ /* 0x000fe20008001818 */
[----:B------:R-:W-:Y:S01]  /*2c50*/  R2UR UR7, R21 ;  /* 0x00000000150772ca */ /* 0x000fe200000e0000 */
[----:B------:R-:W-:Y:S01]  /*2c60*/  IMAD.MOV.U32 R21, RZ, RZ, 0x40000040 ;  /* 0x40000040ff157424 */ /* 0x000fe200078e00ff */
[----:B------:R-:W-:Y:S02]  /*2c70*/  WARPGROUP.DEPBAR.LE gsb0, 0x0 ;  /* 0x00008000000079c5 */ /* 0x000fe40000010000 */
[----:B------:R-:W-:Y:S04]  /*2c80*/  LDS.U16 R9, [R157+0xc00] ;  /* 0x000c00009d097984 */ /* 0x000fe80000000400 */
[----:B------:R-:W2:Y:S04]  /*2c90*/  LDS.U16 R20, [R157+0x800] ;  /* 0x000800009d147984 */ /* 0x000ea80000000400 */
[----:B------:R-:W-:Y:S04]  /*2ca0*/  LDS.U16 R11, [R157+0xc08] ;  /* 0x000c08009d0b7984 */ /* 0x000fe80000000400 */
[----:B------:R3:W4:Y:S02]  /*2cb0*/  LDS.U16 R156, [R157+0x808] ;  /* 0x000808009d9c7984 */ /* 0x0007240000000400 */
[----:B---3--:R-:W-:Y:S01]  /*2cc0*/  IMAD.IADD R157, R0, 0x1, R157 ;  /* 0x00000001009d7824 */ /* 0x008fe200078e029d */
[----:B--2---:R-:W-:Y:S01]  /*2cd0*/  PRMT R9, R20, 0x5410, R9 ;  /* 0x0000541014097816 */ /* 0x004fe20000000009 */
[----:B------:R-:W-:-:S03]  /*2ce0*/  VIADD R20, R8, 0x4 ;  /* 0x0000000408147836 */ /* 0x000fc60000000000 */
[-C--:B------:R-:W-:Y:S02]  /*2cf0*/  F2FP.F16.E4M3.UNPACK_B R15, R9.reuse ;  /* 0x00000009ff0f723e */ /* 0x080fe400020006ff */
[----:B------:R-:W-:Y:S02]  /*2d00*/  F2FP.F16.E4M3.UNPACK_B R9, R9.H1 ;  /* 0x00000009ff09723e */ /* 0x000fe400030006ff */
[----:B----4-:R-:W-:Y:S01]  /*2d10*/  PRMT R11, R156, 0x5410, R11 ;  /* 0x000054109c0b7816 */ /* 0x010fe2000000000b */
[----:B------:R-:W-:Y:S01]  /*2d20*/  HADD2.F32 R160, -RZ, R15.H0_H0 ;  /* 0x2000000fffa07230 */ /* 0x000fe20000004100 */
[----:B------:R-:W-:Y:S01]  /*2d30*/  R2UR UR6, R20 ;  /* 0x00000000140672ca */ /* 0x000fe200000e0000 */
        /* <DEDUP_REMOVED lines=21> */
[----:B------:R-:W3:Y:S01]  /*2e90*/  LDS.U16 R156, [R157+0x808] ;  /* 0x000808009d9c7984 */ /* 0x000ee20000000400 */
[----:B--2---:R-:W-:Y:S01]  /*2ea0*/  PRMT R9, R20, 0x5410, R9 ;  /* 0x0000541014097816 */ /* 0x004fe20000000009 */
[----:B------:R-:W-:-:S03]  /*2eb0*/  VIADD R20, R8, 0x6 ;  /* 0x0000000608147836 */ /* 0x000fc60000000000 */
[-C--:B------:R-:W-:Y:S02]  /*2ec0*/  F2FP.F16.E4M3.UNPACK_B R15, R9.reuse ;  /* 0x00000009ff0f723e */ /* 0x080fe400020006ff */
[----:B------:R-:W-:Y:S02]  /*2ed0*/  F2FP.F16.E4M3.UNPACK_B R9, R9.H1 ;  /* 0x00000009ff09723e */ /* 0x000fe400030006ff */
[----:B---3--:R-:W-:Y:S01]  /*2ee0*/  PRMT R11, R156, 0x5410, R11 ;  /* 0x000054109c0b7816 */ /* 0x008fe2000000000b */
        /* <DEDUP_REMOVED lines=13> */
[----:B------:R-:W-:Y:S01]  /*2fc0*/  F2FP.BF16.F32.PACK_AB R162, R9, R162 ;  /* 0x000000a209a2723e */ /* 0x000fe200000010ff */
[----:B------:R-:W-:-:S03]  /*2fd0*/  IMAD R20, R13, 0x2000, R14 ;  /* 0x000020000d147824 */ /* 0x000fc600078e020e */
[----:B------:R-:W-:Y:S02]  /*2fe0*/  F2FP.BF16.F32.PACK_AB R163, R156, R163 ;  /* 0x000000a39ca3723e */ /* 0x000fe400000010ff */
[----:B------:R-:W-:Y:S02]  /*2ff0*/  IADD3 R157, R20, UR43, R3 ;  /* 0x0000002b149d7c10 */ /* 0x000fe4000fffe003 */
[----:B------:R-:W-:-:S03]  /*3000*/  WARPGROUP.ARRIVE ;  /* 0x00000000000079c5 */ /* 0x000fc60000000000 */
[----:B------:R-:W-:-:S03]  /*3010*/  IMAD.IADD R159, R0, 0x1, R157 ;  /* 0x00000001009f7824 */ /* 0x000fc600078e029d */
        /* <DEDUP_REMOVED lines=14> */
[--C-:B------:R-:W-:Y:S01]  /*3100*/  HADD2.F32 R160, -RZ, R13.reuse.H0_H0 ;  /* 0x2000000dffa07230 */ /* 0x100fe20000004100 */
[----:B------:R-:W-:Y:S01]  /*3110*/  R2UR UR6, R20 ;  /* 0x00000000140672ca */ /* 0x000fe200000e0000 */
        /* <DEDUP_REMOVED lines=45> */
[----:B------:R-:W-:Y:S02]  /*33f0*/  R2UR UR7, R21 ;  /* 0x00000000150772ca */ /* 0x000fe400000e0000 */
[----:B------:R-:W-:Y:S02]  /*3400*/  WARPGROUP.DEPBAR.LE gsb0, 0x0 ;  /* 0x00008000000079c5 */ /* 0x000fe40000010000 */
[----:B------:R-:W-:Y:S04]  /*3410*/  LDS.U16 R9, [R157+0xc00] ;  /* 0x000c00009d097984 */ /* 0x000fe80000000400 */
[----:B------:R-:W2:Y:S04]  /*3420*/  LDS.U16 R20, [R157+0x800] ;  /* 0x000800009d147984 */ /* 0x000ea80000000400 */
[----:B------:R-:W-:Y:S04]  /*3430*/  LDS.U16 R11, [R157+0xc08] ;  /* 0x000c08009d0b7984 */ /* 0x000fe80000000400 */
[----:B------:R-:W3:Y:S01]  /*3440*/  LDS.U16 R156, [R157+0x808] ;  /* 0x000808009d9c7984 */ /* 0x000ee20000000400 */
[----:B--2---:R-:W-:Y:S01]  /*3450*/  PRMT R9, R20, 0x5410, R9 ;  /* 0x0000541014097816 */ /* 0x004fe20000000009 */
[----:B------:R-:W-:-:S02]  /*3460*/  VIADD R20, R8, 0x804 ;  /* 0x0000080408147836 */ /* 0x000fc40000000000 */
[----:B------:R-:W-:Y:S01]  /*3470*/  VIADD R8, R8, 0x806 ;  /* 0x0000080608087836 */ /* 0x000fe20000000000 */
[-C--:B------:R-:W-:Y:S02]  /*3480*/  F2FP.F16.E4M3.UNPACK_B R13, R9.reuse ;  /* 0x00000009ff0d723e */ /* 0x080fe400020006ff */
[----:B------:R-:W-:Y:S02]  /*3490*/  F2FP.F16.E4M3.UNPACK_B R9, R9.H1 ;  /* 0x00000009ff09723e */ /* 0x000fe400030006ff */
[----:B---3--:R-:W-:Y:S01]  /*34a0*/  PRMT R11, R156, 0x5410, R11 ;  /* 0x000054109c0b7816 */ /* 0x008fe2000000000b */
        /* <DEDUP_REMOVED lines=23> */
[----:B--2---:R-:W-:-:S04]  /*3620*/  PRMT R9, R20, 0x5410, R9 ;  /* 0x0000541014097816 */ /* 0x004fc80000000009 */
[----:B------:R-:W-:Y:S02]  /*3630*/  F2FP.F16.E4M3.UNPACK_B R13, R9 ;  /* 0x00000009ff0d723e */ /* 0x000fe400020006ff */
[----:B---3--:R-:W-:-:S03]  /*3640*/  PRMT R11, R156, 0x5410, R11 ;  /* 0x000054109c0b7816 */ /* 0x008fc6000000000b */
[--C-:B------:R-:W-:Y:S02]  /*3650*/  HADD2.F32 R160, -RZ, R13.reuse.H0_H0 ;  /* 0x2000000dffa07230 */ /* 0x100fe40000004100 */
[----:B------:R-:W-:Y:S01]  /*3660*/  HADD2.F32 R15, -RZ, R13.H1_H1 ;  /* 0x3000000dff0f7230 */ /* 0x000fe20000004100 */
[----:B------:R-:W-:Y:S01]  /*3670*/  F2FP.F16.E4M3.UNPACK_B R13, R9.H1 ;  /* 0x00000009ff0d723e */ /* 0x000fe200030006ff */
[----:B------:R-:W-:Y:S01]  /*3680*/  IMAD.MOV.U32 R9, RZ, RZ, 0x40000040 ;  /* 0x40000040ff097424 */ /* 0x000fe200078e00ff */
[-C--:B------:R-:W-:Y:S02]  /*3690*/  F2FP.F16.E4M3.UNPACK_B R20, R11.reuse ;  /* 0x0000000bff14723e */ /* 0x080fe400020006ff */
[----:B------:R-:W-:Y:S01]  /*36a0*/  F2FP.F16.E4M3.UNPACK_B R11, R11.H1 ;  /* 0x0000000bff0b723e */ /* 0x000fe200030006ff */
[----:B------:R-:W-:Y:S01]  /*36b0*/  HADD2.F32 R161, -RZ, R13.H0_H0 ;  /* 0x2000000dffa17230 */ /* 0x000fe20000004100 */
[----:B------:R-:W-:Y:S01]  /*36c0*/  R2UR UR7, R9 ;  /* 0x00000000090772ca */ /* 0x000fe200000e0000 */
[--C-:B------:R-:W-:Y:S01]  /*36d0*/  HADD2.F32 R162, -RZ, R20.reuse.H0_H0 ;  /* 0x20000014ffa27230 */ /* 0x100fe20000004100 */
[----:B------:R-:W-:Y:S01]  /*36e0*/  F2FP.BF16.F32.PACK_AB R160, R15, R160 ;  /* 0x000000a00fa0723e */ /* 0x000fe200000010ff */
[----:B------:R-:W-:-:S02]  /*36f0*/  HADD2.F32 R9, -RZ, R20.H1_H1 ;  /* 0x30000014ff097230 */ /* 0x000fc40000004100 */
[----:B------:R-:W-:Y:S02]  /*3700*/  HADD2.F32 R8, -RZ, R13.H1_H1 ;  /* 0x3000000dff087230 */ /* 0x000fe40000004100 */
[--C-:B------:R-:W-:Y:S01]  /*3710*/  HADD2.F32 R163, -RZ, R11.reuse.H0_H0 ;  /* 0x2000000bffa37230 */ /* 0x100fe20000004100 */
[----:B------:R-:W-:Y:S01]  /*3720*/  F2FP.BF16.F32.PACK_AB R162, R9, R162 ;  /* 0x000000a209a2723e */ /* 0x000fe200000010ff */
[----:B------:R-:W-:Y:S01]  /*3730*/  HADD2.F32 R20, -RZ, R11.H1_H1 ;  /* 0x3000000bff147230 */ /* 0x000fe20000004100 */
[----:B------:R-:W-:-:S04]  /*3740*/  F2FP.BF16.F32.PACK_AB R161, R8, R161 ;  /* 0x000000a108a1723e */ /* 0x000fc800000010ff */
[----:B------:R-:W-:-:S04]  /*3750*/  F2FP.BF16.F32.PACK_AB R163, R20, R163 ;  /* 0x000000a314a3723e */ /* 0x000fc800000010ff */
[----:B------:R-:W-:-:S06]  /*3760*/  WARPGROUP.ARRIVE ;  /* 0x00000000000079c5 */ /* 0x000fcc0000000000 */
[----:B------:R-:W-:Y:S03]  /*3770*/  HGMMA.64x256x16.F32.BF16 R24, R160, gdesc[UR4], R24, gsb0 ;  /* 0x03e00004a0187df0 */ /* 0x000fe60008001818 */
[----:B------:R-:W-:Y:S02]  /*3780*/  WARPGROUP.DEPBAR.LE gsb0, 0x0 ;  /* 0x00008000000079c5 */ /* 0x000fe40000010000 */
[----:B01----:R-:W-:Y:S05]  /*3790*/  @!P0 BRA `(.L_x_30) ;  /* 0x0000000000048947 */ /* 0x003fea0003800000 */
[----:B------:R-:W-:Y:S01]  /*37a0*/  BPT.TRAP 0x1 ;  /* 0x000000040000795c */ /* 0x000fe20000300000 */
.L_x_30:
[----:B------:R-:W-:Y:S02]  /*37b0*/  UISETP.GT.U32.AND UP0, UPT, UR39, 0x1, UPT ;  /* 0x000000012700788c */ /* 0x000fe4000bf04070 */
[----:B------:R-:W-:-:S04]  /*37c0*/  ULEA UR6, UR5, UR43, 0x3 ;  /* 0x0000002b05067291 */ /* 0x000fc8000f8e183f */
[----:B------:R-:W-:Y:S01]  /*37d0*/  UIADD3 UR6, UR6, 0x18, URZ ;  /* 0x0000001806067890 */ /* 0x000fe2000fffe03f */
[----:B------:R-:W-:-:S03]  /*37e0*/  PLOP3.LUT P2, PT, PT, PT, UP0, 0x80, 0x0 ;  /* 0x000000000000781c */ /* 0x000fc60003f4f008 */
[----:B------:R-:W-:-:S09]  /*37f0*/  UPRMT UR6, URZ, 0x654, UR6 ;  /* 0x000006543f067896 */ /* 0x000fd20008000006 */
[----:B------:R-:W-:Y:S01]  /*3800*/  SYNCS.ARRIVE.TRANS64.RED.A1T0 RZ, [UR6], RZ ;  /* 0x000000ffffff79a7 */ /* 0x000fe20008100406 */
[----:B------:R-:W-:Y:S05]  /*3810*/  @P2 BRA `(.L_x_31) ;  /* 0x0000000000042947 */ /* 0x000fea0003800000 */
[----:B------:R-:W-:Y:S01]  /*3820*/  BPT.TRAP 0x1 ;  /* 0x000000040000795c */ /* 0x000fe20000300000 */
.L_x_31:
[----:B------:R-:W-:-:S04]  /*3830*/  UIADD3 UR5, UR5, 0x1, URZ ;  /* 0x0000000105057890 */ /* 0x000fc8000fffe03f */
[----:B------:R-:W-:-:S04]  /*3840*/  UISETP.NE.AND UP0, UPT, UR5, 0x3, UPT ;  /* 0x000000030500788c */ /* 0x000fc8000bf05270 */
[----:B------:R-:W-:Y:S01]  /*3850*/  USEL UR5, UR5, URZ, UP0 ;  /* 0x0000003f05057287 */ /* 0x000fe20008000000 */
[----:B------:R-:W-:Y:S11]  /*3860*/  @!P0 BRA `(.L_x_32) ;  /* 0x0000000000048947 */ /* 0x000ff60003800000 */
[----:B------:R-:W-:Y:S01]  /*3870*/  BPT.TRAP 0x1 ;  /* 0x000000040000795c */ /* 0x000fe20000300000 */
.L_x_32:
[----:B------:R-:W-:Y:S04]  /*3880*/  BSSY B0, `(.L_x_33) ;  /* 0x0000004000007945 */ /* 0x000fe80003800000 */
[----:B------:R-:W-:Y:S05]  /*3890*/  @P1 BRA `(.L_x_34) ;  /* 0x0000000000081947 */ /* 0x000fea0003800000 */
[----:B------:R-:W0:Y:S02]  /*38a0*/  SYNCS.PHASECHK.TRANS64.TRYWAIT P1, [R12+URZ], R7 ;  /* 0x000000070c0075a7 */ /* 0x000e24000802017f */
[----:B0-----:R-:W-:Y:S05]  /*38b0*/  @!P1 BRA `(.L_x_35) ;  /* 0x000000a8006c9947 */ /* 0x001fea0003800000 */
.L_x_34:
[----:B------:R-:W-:Y:S05]  /*38c0*/  BSYNC B0 ;  /* 0x0000000000007941 */ /* 0x000fea0003800000 */
.L_x_33:
[----:B------:R-:W-:Y:S01]  /*38d0*/  IMAD.SHL.U32 R161, R6, 0x2000, RZ ;  /* 0x0000200006a17824 */ /* 0x000fe200078e00ff */
[C---:B------:R-:W-:Y:S01]  /*38e0*/  ISETP.GT.AND P1, PT, R5.reuse, 0x2, PT ;  /* 0x000000020500780c */ /* 0x040fe20003f24270 */
[----:B------:R-:W-:Y:S02]  /*38f0*/  VIADD R5, R5, 0xffffffff ;  /* 0xffffffff05057836 */ /* 0x000fe40000000000 */
[----:B------:R-:W-:Y:S01]  /*3900*/  IMAD.IADD R162, R0, 0x1, R161 ;  /* 0x0000000100a27824 */ /* 0x000fe200078e02a1 */
[----:B------:R-:W-:-:S04]  /*3910*/  IADD3 R13, R161, UR43, R3 ;  /* 0x0000002ba10d7c10 */ /* 0x000fc8000fffe003 */
[----:B------:R-:W-:Y:S01]  /*3920*/  IADD3 R21, R162, UR43, R3 ;  /* 0x0000002ba2157c10 */ /* 0x000fe2000fffe003 */
[----:B0-----:R-:W-:Y:S04]  /*3930*/  LDS.U16 R7, [R13+0xc00] ;  /* 0x000c00000d077984 */ /* 0x001fe80000000400 */
[----:B------:R-:W0:Y:S04]  /*3940*/  LDS.U16 R8, [R13+0x800] ;  /* 0x000800000d087984 */ /* 0x000e280000000400 */
[----:B------:R-:W-:Y:S04]  /*3950*/  LDS.U16 R9, [R13+0xc08] ;  /* 0x000c08000d097984 */ /* 0x000fe80000000400 */
[----:B------:R-:W1:Y:S04]  /*3960*/  LDS.U16 R12, [R13+0x808] ;  /* 0x000808000d0c7984 */ /* 0x000e680000000400 */
[----:B------:R-:W-:Y:S04]  /*3970*/  LDS.U16 R11, [R21+0xc00] ;  /* 0x000c0000150b7984 */ /* 0x000fe80000000400 */
[----:B------:R-:W2:Y:S04]  /*3980*/  LDS.U16 R20, [R21+0x800] ;  /* 0x0008000015147984 */ /* 0x000ea80000000400 */
[----:B------:R-:W-:Y:S04]  /*3990*/  LDS.U16 R15, [R21+0xc08] ;  /* 0x000c0800150f7984 */ /* 0x000fe80000000400 */
[----:B------:R-:W3:Y:S01]  /*39a0*/  LDS.U16 R160, [R21+0x808] ;  /* 0x0008080015a07984 */ /* 0x000ee20000000400 */
        /* <DEDUP_REMOVED lines=11> */
[--C-:B------:R-:W-:Y:S01]  /*3a60*/  HADD2.F32 R158, -RZ, R12.reuse.H0_H0 ;  /* 0x2000000cff9e7230 */ /* 0x100fe20000004100 */
[----:B--2---:R-:W-:Y:S01]  /*3a70*/  PRMT R11, R20, 0x5410, R11 ;  /* 0x00005410140b7816 */ /* 0x004fe2000000000b */
[----:B------:R-:W-:Y:S01]  /*3a80*/  HADD2.F32 R7, -RZ, R12.H1_H1 ;  /* 0x3000000cff077230 */ /* 0x000fe20000004100 */
[----:B------:R-:W-:Y:S01]  /*3a90*/  F2FP.BF16.F32.PACK_AB R157, R8, R157 ;  /* 0x0000009d089d723e */ /* 0x000fe200000010ff */
[----:B------:R-:W-:-:S02]  /*3aa0*/  HADD2.F32 R159, -RZ, R9.H0_H0 ;  /* 0x20000009ff9f7230 */ /* 0x000fc40000004100 */
[----:B------:R-:W-:Y:S01]  /*3ab0*/  HADD2.F32 R12, -RZ, R9.H1_H1 ;  /* 0x30000009ff0c7230 */ /* 0x000fe20000004100 */
[----:B------:R-:W-:Y:S01]  /*3ac0*/  F2FP.BF16.F32.PACK_AB R158, R7, R158 ;  /* 0x0000009e079e723e */ /* 0x000fe200000010ff */
[----:B------:R-:W-:-:S03]  /*3ad0*/  IMAD.MOV.U32 R13, RZ, RZ, R6 ;  /* 0x000000ffff0d7224 */ /* 0x000fc600078e0006 */
[----:B------:R-:W-:Y:S02]  /*3ae0*/  F2FP.BF16.F32.PACK_AB R159, R12, R159 ;  /* 0x0000009f0c9f723e */ /* 0x000fe400000010ff */
[----:B---3--:R-:W-:Y:S01]  /*3af0*/  PRMT R12, R160, 0x5410, R15 ;  /* 0x00005410a00c7816 */ /* 0x008fe2000000000f */
[----:B------:R-:W-:Y:S06]  /*3b00*/  @P1 BRA `(.L_x_36) ;  /* 0xffffffec00a01947 */ /* 0x000fec000383ffff */
[----:B------:R-:W-:Y:S02]  /*3b10*/  IMAD.MOV.U32 R9, RZ, RZ, R161 ;  /* 0x000000ffff097224 */ /* 0x000fe400078e00a1 */
[----:B------:R-:W-:-:S07]  /*3b20*/  IMAD.MOV.U32 R8, RZ, RZ, R162 ;  /* 0x000000ffff087224 */ /* 0x000fce00078e00a2 */
.L_x_28:
[----:B------:R-:W-:Y:S01]  /*3b30*/  IMAD.MOV.U32 R7, RZ, RZ, 0x40000040 ;  /* 0x40000040ff077424 */ /* 0x000fe200078e00ff */
[----:B------:R-:W-:Y:S01]  /*3b40*/  LEA R6, R6, UR4, 0xc ;  /* 0x0000000406067c11 */ /* 0x000fe2000f8e60ff */
[----:B------:R-:W-:Y:S05]  /*3b50*/  WARPSYNC.ALL ;  /* 0x0000000000007948 */ /* 0x000fea0003800000 */
[C---:B------:R-:W-:Y:S01]  /*3b60*/  R2UR UR6, R6.reuse ;  /* 0x00000000060672ca */ /* 0x040fe200000e0000 */
[----:B------:R-:W-:Y:S01]  /*3b70*/  WARPGROUP.ARRIVE ;  /* 0x00000000000079c5 */ /* 0x000fe20000000000 */
[----:B------:R-:W-:Y:S01]  /*3b80*/  R2UR UR7, R7 ;  /* 0x00000000070772ca */ /* 0x000fe200000e0000 */
[----:B------:R-:W-:Y:S01]  /*3b90*/  VIADD R20, R6, 0x2 ;  /* 0x0000000206147836 */ /* 0x000fe20000000000 */
[----:B------:R-:W-:Y:S01]  /*3ba0*/  F2FP.F16.E4M3.UNPACK_B R7, R12 ;  /* 0x0000000cff07723e */ /* 0x000fe200020006ff */
[----:B------:R-:W-:Y:S01]  /*3bb0*/  IMAD.MOV.U32 R21, RZ, RZ, 0x40000040 ;  /* 0x40000040ff157424 */ /* 0x000fe200078e00ff */
[----:B------:R-:W-:-:S02]  /*3bc0*/  F2FP.F16.E4M3.UNPACK_B R4, R11 ;  /* 0x0000000bff04723e */ /* 0x000fc400020006ff */
[----:B------:R-:W-:Y:S01]  /*3bd0*/  F2FP.F16.E4M3.UNPACK_B R12, R12.H1 ;  /* 0x0000000cff0c723e */ /* 0x000fe200030006ff */
[----:B------:R-:W-:Y:S01]  /*3be0*/  HADD2.F32 R162, -RZ, R7.H0_H0 ;  /* 0x20000007ffa27230 */ /* 0x000fe20000004100 */
[----:B------:R-:W-:Y:S01]  /*3bf0*/  F2FP.F16.E4M3.UNPACK_B R11, R11.H1 ;  /* 0x0000000bff0b723e */ /* 0x000fe200030006ff */
[--C-:B------:R-:W-:Y:S01]  /*3c00*/  HADD2.F32 R160, -RZ, R4.reuse.H0_H0 ;  /* 0x20000004ffa07230 */ /* 0x100fe20000004100 */
[----:B------:R-:W-:Y:S01]  /*3c10*/  IADD3 R8, R3, R8, R10 ;  /* 0x0000000803087210 */ /* 0x000fe20007ffe00a */
[----:B------:R-:W-:Y:S02]  /*3c20*/  HADD2.F32 R5, -RZ, R4.H1_H1 ;  /* 0x30000004ff057230 */ /* 0x000fe40000004100 */
[----:B------:R-:W-:Y:S01]  /*3c30*/  HGMMA.64x256x16.F32.BF16 R24, R156, gdesc[UR4], R24, gsb0 ;  /* 0x03e000049c187df0 */ /* 0x000fe20008001818 */
[----:B------:R-:W-:Y:S01]  /*3c40*/  HADD2.F32 R163, -RZ, R12.H0_H0 ;  /* 0x2000000cffa37230 */ /* 0x000fe20000004100 */
[----:B------:R-:W-:Y:S01]  /*3c50*/  R2UR UR6, R20 ;  /* 0x00000000140672ca */ /* 0x000fe200000e0000 */
[--C-:B------:R-:W-:Y:S01]  /*3c60*/  HADD2.F32 R161, -RZ, R11.reuse.H0_H0 ;  /* 0x2000000bffa17230 */ /* 0x100fe20000004100 */
[----:B------:R-:W-:Y:S01]  /*3c70*/  R2UR UR7, R21 ;  /* 0x00000000150772ca */ /* 0x000fe200000e0000 */
[----:B------:R-:W-:Y:S01]  /*3c80*/  HADD2.F32 R4, -RZ, R11.H1_H1 ;  /* 0x3000000bff047230 */ /* 0x000fe20000004100 */
[----:B------:R-:W-:Y:S01]  /*3c90*/  F2FP.BF16.F32.PACK_AB R160, R5, R160 ;  /* 0x000000a005a0723e */ /* 0x000fe200000010ff */
[----:B------:R-:W-:-:S02]  /*3ca0*/  HADD2.F32 R7, -RZ, R7.H1_H1 ;  /* 0x30000007ff077230 */ /* 0x000fc40000004100 */
[----:B------:R-:W-:Y:S01]  /*3cb0*/  HADD2.F32 R12, -RZ, R12.H1_H1 ;  /* 0x3000000cff0c7230 */ /* 0x000fe20000004100 */
[----:B------:R-:W-:Y:S02]  /*3cc0*/  F2FP.BF16.F32.PACK_AB R161, R4, R161 ;  /* 0x000000a104a1723e */ /* 0x000fe400000010ff */
[----:B------:R-:W-:Y:S02]  /*3cd0*/  F2FP.BF16.F32.PACK_AB R162, R7, R162 ;  /* 0x000000a207a2723e */ /* 0x000fe400000010ff */
[----:B------:R-:W-:Y:S02]  /*3ce0*/  F2FP.BF16.F32.PACK_AB R163, R12, R163 ;  /* 0x000000a30ca3723e */ /* 0x000fe400000010ff */
[C---:B------:R-:W-:Y:S02]  /*3cf0*/  IADD3 R7, R3.reuse, R9, R10 ;  /* 0x0000000903077210 */ /* 0x040fe40007ffe00a */
[----:B------:R-:W-:Y:S01]  /*3d00*/  IADD3 R3, R3, R14, R9 ;  /* 0x0000000e03037210 */ /* 0x000fe20007ffe009 */
[----:B------:R-:W-:-:S02]  /*3d10*/  WARPGROUP.DEPBAR.LE gsb0, 0x0 ;  /* 0x00008000000079c5 */ /* 0x000fc40000010000 */
[----:B------:R-:W-:-:S07]  /*3d20*/  WARPGROUP.ARRIVE ;  /* 0x00000000000079c5 */ /* 0x000fce0000000000 */
[----:B------:R-:W-:Y:S03]  /*3d30*/  HGMMA.64x256x16.F32.BF16 R24, R160, gdesc[UR4], R24, gsb0 ;  /* 0x03e00004a0187df0 */ /* 0x000fe60008001818 */
[----:B------:R-:W-:Y:S02]  /*3d40*/  WARPGROUP.DEPBAR.LE gsb0, 0x0 ;  /* 0x00008000000079c5 */ /* 0x000fe40000010000 */
[----:B------:R-:W-:Y:S04]  /*3d50*/  LDS.U16 R4, [R7+UR43+0xc00] ;  /* 0x000c002b07047984 */ /* 0x000fe80008000400 */
[----:B------:R-:W0:Y:S04]  /*3d60*/  LDS.U16 R5, [R7+UR43+0x800] ;  /* 0x0008002b07057984 */ /* 0x000e280008000400 */
[----:B------:R-:W-:Y:S04]  /*3d70*/  LDS.U16 R11, [R7+UR43+0xc08] ;  /* 0x000c082b070b7984 */ /* 0x000fe80008000400 */
[----:B------:R-:W1:Y:S01]  /*3d80*/  LDS.U16 R12, [R7+UR43+0x808] ;  /* 0x0008082b070c7984 */ /* 0x000e620008000400 */
[----:B0-----:R-:W-:Y:S01]  /*3d90*/  PRMT R5, R5, 0x5410, R4 ;  /* 0x0000541005057816 */ /* 0x001fe20000000004 */
[----:B------:R-:W-:-:S03]  /*3da0*/  VIADD R4, R6, 0x4 ;  /* 0x0000000406047836 */ /* 0x000fc60000000000 */
[-C--:B------:R-:W-:Y:S02]  /*3db0*/  F2FP.F16.E4M3.UNPACK_B R13, R5.reuse ;  /* 0x00000005ff0d723e */ /* 0x080fe400020006ff */
[----:B------:R-:W-:Y:S02]  /*3dc0*/  R2UR UR6, R4 ;  /* 0x00000000040672ca */ /* 0x000fe400000e0000 */
[----:B-1----:R-:W-:Y:S01]  /*3dd0*/  PRMT R11, R12, 0x5410, R11 ;  /* 0x000054100c0b7816 */ /* 0x002fe2000000000b */
[--C-:B------:R-:W-:Y:S01]  /*3de0*/  HADD2.F32 R160, -RZ, R13.reuse.H0_H0 ;  /* 0x2000000dffa07230 */ /* 0x100fe20000004100 */
[----:B------:R-:W-:Y:S01]  /*3df0*/  F2FP.F16.E4M3.UNPACK_B R12, R5.H1 ;  /* 0x00000005ff0c723e */ /* 0x000fe200030006ff */
[----:B------:R-:W-:Y:S01]  /*3e00*/  IMAD.MOV.U32 R5, RZ, RZ, 0x40000040 ;  /* 0x40000040ff057424 */ /* 0x000fe200078e00ff */
[-C--:B------:R-:W-:Y:S01]  /*3e10*/  F2FP.F16.E4M3.UNPACK_B R15, R11.reuse ;  /* 0x0000000bff0f723e */ /* 0x080fe200020006ff */
[----:B------:R-:W-:Y:S01]  /*3e20*/  HADD2.F32 R13, -RZ, R13.H1_H1 ;  /* 0x3000000dff0d7230 */ /* 0x000fe20000004100 */
[----:B------:R-:W-:Y:S01]  /*3e30*/  F2FP.F16.E4M3.UNPACK_B R11, R11.H1 ;  /* 0x0000000bff0b723e */ /* 0x000fe200030006ff */
[--C-:B------:R-:W-:Y:S01]  /*3e40*/  HADD2.F32 R161, -RZ, R12.reuse.H0_H0 ;  /* 0x2000000cffa17230 */ /* 0x100fe20000004100 */
[----:B------:R-:W-:Y:S01]  /*3e50*/  R2UR UR7, R5 ;  /* 0x00000000050772ca */ /* 0x000fe200000e0000 */
[----:B------:R-:W-:Y:S01]  /*3e60*/  HADD2.F32 R162, -RZ, R15.H0_H0 ;  /* 0x2000000fffa27230 */ /* 0x000fe20000004100 */
        /* <DEDUP_REMOVED lines=20> */
[--C-:B------:R-:W-:Y:S02]  /*3fb0*/  HADD2.F32 R160, -RZ, R11.reuse.H0_H0 ;  /* 0x2000000bffa07230 */ /* 0x100fe40000004100 */
[----:B------:R-:W-:Y:S01]  /*3fc0*/  HADD2.F32 R13, -RZ, R11.H1_H1 ;  /* 0x3000000bff0d7230 */ /* 0x000fe20000004100 */
[----:B------:R-:W-:Y:S01]  /*3fd0*/  F2FP.F16.E4M3.UNPACK_B R11, R5.H1 ;  /* 0x00000005ff0b723e */ /* 0x000fe200030006ff */
[----:B------:R-:W-:Y:S01]  /*3fe0*/  IMAD.MOV.U32 R5, RZ, RZ, 0x40000040 ;  /* 0x40000040ff057424 */ /* 0x000fe200078e00ff */
[----:B------:R-:W-:-:S02]  /*3ff0*/  F2FP.F16.E4M3.UNPACK_B R12, R7 ;  /* 0x00000007ff0c723e */ /* 0x000fc400020006ff */
[----:B------:R-:W-:Y:S01]  /*4000*/  F2FP.F16.E4M3.UNPACK_B R7, R7.H1 ;  /* 0x00000007ff07723e */ /* 0x000fe200030006ff */
[--C-:B------:R-:W-:Y:S01]  /*4010*/  HADD2.F32 R161, -RZ, R11.reuse.H0_H0 ;  /* 0x2000000bffa17230 */ /* 0x100fe20000004100 */
[----:B------:R-:W-:Y:S01]  /*4020*/  R2UR UR7, R5 ;  /* 0x00000000050772ca */ /* 0x000fe200000e0000 */
[----:B------:R-:W-:Y:S01]  /*4030*/  HADD2.F32 R4, -RZ, R11.H1_H1 ;  /* 0x3000000bff047230 */ /* 0x000fe20000004100 */
[----:B------:R-:W-:Y:S01]  /*4040*/  F2FP.BF16.F32.PACK_AB R160, R13, R160 ;  /* 0x000000a00da0723e */ /* 0x000fe200000010ff */
[--C-:B------:R-:W-:Y:S02]  /*4050*/  HADD2.F32 R162, -RZ, R12.reuse.H0_H0 ;  /* 0x2000000cffa27230 */ /* 0x100fe40000004100 */
        /* <DEDUP_REMOVED lines=33> */
[----:B------:R-:W-:Y:S01]  /*4270*/  F2FP.BF16.F32.PACK_AB R162, R11, R162 ;  /* 0x000000a20ba2723e */ /* 0x000fe200000010ff */
[----:B------:R-:W-:-:S03]  /*4280*/  VIADD R9, R3, UR43 ;  /* 0x0000002b03097c36 */ /* 0x000fc60008000000 */
[----:B------:R-:W-:Y:S01]  /*4290*/  F2FP.BF16.F32.PACK_AB R163, R4, R163 ;  /* 0x000000a304a3723e */ /* 0x000fe200000010ff */
[--C-:B------:R-:W-:Y:S02]  /*42a0*/  IMAD.IADD R11, R0, 0x1, R9.reuse ;  /* 0x00000001000b7824 */ /* 0x100fe400078e0209 */
[----:B------:R-:W-:Y:S01]  /*42b0*/  VIADD R4, R6, 0x802 ;  /* 0x0000080206047836 */ /* 0x000fe20000000000 */
[----:B------:R-:W-:Y:S01]  /*42c0*/  WARPGROUP.ARRIVE ;  /* 0x00000000000079c5 */ /* 0x000fe20000000000 */
[C---:B------:R-:W-:Y:S02]  /*42d0*/  IMAD.IADD R9, R10.reuse, 0x1, R9 ;  /* 0x000000010a097824 */ /* 0x040fe400078e0209 */
[----:B------:R-:W-:-:S03]  /*42e0*/  IMAD.IADD R10, R10, 0x1, R11 ;  /* 0x000000010a0a7824 */ /* 0x000fc600078e020b */
[----:B------:R-:W-:Y:S01]  /*42f0*/  HGMMA.64x256x16.F32.BF16 R24, R160, gdesc[UR4], R24, gsb0 ;  /* 0x03e00004a0187df0 */ /* 0x000fe20008001818 */
[----:B------:R-:W-:Y:S01]  /*4300*/  R2UR UR6, R4 ;  /* 0x00000000040672ca */ /* 0x000fe200000e0000 */
[C---:B------:R-:W-:Y:S02]  /*4310*/  VIADD R4, R6.reuse, 0x804 ;  /* 0x0000080406047836 */ /* 0x040fe40000000000 */
[----:B------:R-:W-:Y:S01]  /*4320*/  VIADD R6, R6, 0x806 ;  /* 0x0000080606067836 */ /* 0x000fe20000000000 */
        /* <DEDUP_REMOVED lines=9> */
[----:B------:R-:W-:Y:S02]  /*43c0*/  IMAD.MOV.U32 R5, RZ, RZ, 0x40000040 ;  /* 0x40000040ff057424 */ /* 0x000fe400078e00ff */
[--C-:B------:R-:W-:Y:S01]  /*43d0*/  HADD2.F32 R160, -RZ, R3.reuse.H0_H0 ;  /* 0x20000003ffa07230 */ /* 0x100fe20000004100 */
[-C--:B------:R-:W-:Y:S01]  /*43e0*/  F2FP.F16.E4M3.UNPACK_B R7, R8.reuse ;  /* 0x00000008ff07723e */ /* 0x080fe200020006ff */
[----:B------:R-:W-:Y:S01]  /*43f0*/  HADD2.F32 R161, -RZ, R0.H0_H0 ;  /* 0x20000000ffa17230 */ /* 0x000fe20000004100 */
[----:B------:R-:W-:Y:S01]  /*4400*/  F2FP.F16.E4M3.UNPACK_B R8, R8.H1 ;  /* 0x00000008ff08723e */ /* 0x000fe200030006ff */
[----:B------:R-:W-:Y:S01]  /*4410*/  HADD2.F32 R3, -RZ, R3.H1_H1 ;  /* 0x30000003ff037230 */ /* 0x000fe20000004100 */
[----:B------:R-:W-:Y:S01]  /*4420*/  R2UR UR7, R5 ;  /* 0x00000000050772ca */ /* 0x000fe200000e0000 */
[----:B------:R-:W-:-:S02]  /*4430*/  HADD2.F32 R162, -RZ, R7.H0_H0 ;  /* 0x20000007ffa27230 */ /* 0x000fc40000004100 */
[----:B------:R-:W-:Y:S01]  /*4440*/  HADD2.F32 R163, -RZ, R8.H0_H0 ;  /* 0x20000008ffa37230 */ /* 0x000fe20000004100 */
[----:B------:R-:W-:Y:S01]  /*4450*/  F2FP.BF16.F32.PACK_AB R160, R3, R160 ;  /* 0x000000a003a0723e */ /* 0x000fe200000010ff */
[----:B------:R-:W-:Y:S02]  /*4460*/  HADD2.F32 R0, -RZ, R0.H1_H1 ;  /* 0x30000000ff007230 */ /* 0x000fe40000004100 */
[----:B------:R-:W-:Y:S02]  /*4470*/  HADD2.F32 R7, -RZ, R7.H1_H1 ;  /* 0x30000007ff077230 */ /* 0x000fe40000004100 */
[----:B------:R-:W-:Y:S01]  /*4480*/  HADD2.F32 R8, -RZ, R8.H1_H1 ;  /* 0x30000008ff087230 */ /* 0x000fe20000004100 */
[----:B------:R-:W-:Y:S02]  /*4490*/  F2FP.BF16.F32.PACK_AB R161, R0, R161 ;  /* 0x000000a100a1723e */ /* 0x000fe400000010ff */
[----:B------:R-:W-:Y:S02]  /*44a0*/  F2FP.BF16.F32.PACK_AB R162, R7, R162 ;  /* 0x000000a207a2723e */ /* 0x000fe400000010ff */
[----:B------:R-:W-:-:S04]  /*44b0*/  F2FP.BF16.F32.PACK_AB R163, R8, R163 ;  /* 0x000000a308a3723e */ /* 0x000fc800000010ff */
[----:B------:R-:W-:-:S06]  /*44c0*/  WARPGROUP.ARRIVE ;  /* 0x00000000000079c5 */ /* 0x000fcc0000000000 */
[----:B------:R-:W-:Y:S01]  /*44d0*/  HGMMA.64x256x16.F32.BF16 R24, R160, gdesc[UR4], R24, gsb0 ;  /* 0x03e00004a0187df0 */ /* 0x000fe20008001818 */
[----:B------:R-:W-:Y:S02]  /*44e0*/  R2UR UR6, R4 ;  /* 0x00000000040672ca */ /* 0x000fe400000e0000 */
        /* <DEDUP_REMOVED lines=23> */
[----:B------:R-:W-:Y:S01]  /*4660*/  F2FP.BF16.F32.PACK_AB R162, R7, R162 ;  /* 0x000000a207a2723e */ /* 0x000fe200000010ff */
[----:B------:R-:W-:Y:S01]  /*4670*/  IMAD.MOV.U32 R7, RZ, RZ, 0x40000040 ;  /* 0x40000040ff077424 */ /* 0x000fe200078e00ff */
[----:B------:R-:W-:-:S04]  /*4680*/  F2FP.BF16.F32.PACK_AB R163, R8, R163 ;  /* 0x000000a308a3723e */ /* 0x000fc800000010ff */
[----:B------:R-:W-:-:S06]  /*4690*/  WARPGROUP.ARRIVE ;  /* 0x00000000000079c5 */ /* 0x000fcc0000000000 */
[----:B------:R-:W-:Y:S01]  /*46a0*/  HGMMA.64x256x16.F32.BF16 R24, R160, gdesc[UR4], R24, gsb0 ;  /* 0x03e00004a0187df0 */ /* 0x000fe20008001818 */
[----:B------:R-:W-:Y:S02]  /*46b0*/  R2UR UR6, R6 ;  /* 0x00000000060672ca */ /* 0x000fe400000e0000 */
[----:B------:R-:W-:Y:S01]  /*46c0*/  R2UR UR7, R7 ;  /* 0x00000000070772ca */ /* 0x000fe200000e0000 */
        /* <DEDUP_REMOVED lines=17> */
[--C-:B------:R-:W-:Y:S01]  /*47e0*/  HADD2.F32 R163, -RZ, R4.reuse.H0_H0 ;  /* 0x20000004ffa37230 */ /* 0x100fe20000004100 */
[----:B------:R-:W-:Y:S01]  /*47f0*/  F2FP.BF16.F32.PACK_AB R161, R0, R161 ;  /* 0x000000a100a1723e */ /* 0x000fe200000010ff */
[----:B------:R-:W-:Y:S02]  /*4800*/  HADD2.F32 R5, -RZ, R5.H1_H1 ;  /* 0x30000005ff057230 */ /* 0x000fe40000004100 */
[----:B------:R-:W-:-:S03]  /*4810*/  HADD2.F32 R4, -RZ, R4.H1_H1 ;  /* 0x30000004ff047230 */ /* 0x000fc60000004100 */
[----:B------:R-:W-:Y:S02]  /*4820*/  F2FP.BF16.F32.PACK_AB R162, R5, R162 ;  /* 0x000000a205a2723e */ /* 0x000fe400000010ff */
[----:B------:R-:W-:-:S04]  /*4830*/  F2FP.BF16.F32.PACK_AB R163, R4, R163 ;  /* 0x000000a304a3723e */ /* 0x000fc800000010ff */
[----:B------:R-:W-:-:S06]  /*4840*/  WARPGROUP.ARRIVE ;  /* 0x00000000000079c5 */ /* 0x000fcc0000000000 */
[----:B------:R-:W-:Y:S03]  /*4850*/  HGMMA.64x256x16.F32.BF16 R24, R160, gdesc[UR4], R24, gsb0 ;  /* 0x03e00004a0187df0 */ /* 0x000fe60008001818 */
[----:B------:R-:W-:Y:S02]  /*4860*/  WARPGROUP.DEPBAR.LE gsb0, 0x0 ;  /* 0x00008000000079c5 */ /* 0x000fe40000010000 */
[----:B------:R-:W-:Y:S05]  /*4870*/  @!P0 BRA `(.L_x_37) ;  /* 0x0000000000048947 */ /* 0x000fea0003800000 */
[----:B------:R-:W-:Y:S01]  /*4880*/  BPT.TRAP 0x1 ;  /* 0x000000040000795c */ /* 0x000fe20000300000 */
.L_x_37:
        /* <DEDUP_REMOVED lines=8> */
.L_x_27:
[----:B------:R-:W-:-:S04]  /*4910*/  IMAD.U32 R0, RZ, RZ, UR47 ;  /* 0x0000002fff007e24 */ /* 0x000fc8000f8e00ff */
[----:B------:R0:W-:Y:S01]  /*4920*/  SYNCS.ARRIVE.TRANS64.A1T0 RZ, [R0+UR44], RZ ;  /* 0x000000ff00ff79a7 */ /* 0x0001e2000810002c */
[----:B------:R-:W-:Y:S05]  /*4930*/  @!P0 BRA `(.L_x_38) ;  /* 0x0000000000048947 */ /* 0x000fea0003800000 */
[----:B------:R-:W-:Y:S01]  /*4940*/  BPT.TRAP 0x1 ;  /* 0x000000040000795c */ /* 0x000fe20000300000 */
.L_x_38:
[----:B------:R-:W-:Y:S02]  /*4950*/  UIADD3 UR6, UR41, UR49, URZ ;  /* 0x0000003129067290 */ /* 0x000fe4000fffe03f */
[----:B------:R-:W-:Y:S02]  /*4960*/  UISETP.GT.U32.AND UP0, UPT, UR39, 0x1, UPT ;  /* 0x000000012700788c */ /* 0x000fe4000bf04070 */
[----:B------:R-:W-:-:S04]  /*4970*/  UIMAD.WIDE.U32 UR4, UR6, -0x55555555, URZ ;  /* 0xaaaaaaab060478a5 */ /* 0x000fc8000f8e003f */
[----:B------:R-:W-:Y:S01]  /*4980*/  USHF.R.U32.HI UR4, URZ, 0x1, UR5 ;  /* 0x000000013f047899 */ /* 0x000fe20008011605 */
[----:B------:R-:W-:-:S03]  /*4990*/  PLOP3.LUT P0, PT, PT, PT, UP0, 0x80, 0x0 ;  /* 0x000000000000781c */ /* 0x000fc60003f0f008 */
[----:B------:R-:W-:-:S04]  /*49a0*/  UIMAD UR6, UR4, -0x3, UR6 ;  /* 0xfffffffd040678a4 */ /* 0x000fc8000f8e0206 */
[----:B------:R-:W-:-:S04]  /*49b0*/  ULEA UR6, UR6, UR43, 0x3 ;  /* 0x0000002b06067291 */ /* 0x000fc8000f8e183f */
[----:B------:R-:W-:-:S04]  /*49c0*/  UIADD3 UR6, UR6, 0x18, URZ ;  /* 0x0000001806067890 */ /* 0x000fc8000fffe03f */
[----:B------:R-:W-:-:S09]  /*49d0*/  UPRMT UR6, URZ, 0x654, UR6 ;  /* 0x000006543f067896 */ /* 0x000fd20008000006 */
[----:B------:R-:W-:Y:S01]  /*49e0*/  SYNCS.ARRIVE.TRANS64.RED.A1T0 RZ, [UR6], RZ ;  /* 0x000000ffffff79a7 */ /* 0x000fe20008100406 */
[----:B------:R-:W-:Y:S05]  /*49f0*/  @P0 BRA `(.L_x_39) ;  /* 0x0000000000040947 */ /* 0x000fea0003800000 */
[----:B------:R-:W-:Y:S01]  /*4a00*/  BPT.TRAP 0x1 ;  /* 0x000000040000795c */ /* 0x000fe20000300000 */
.L_x_39:
[----:B0-----:R-:W-:Y:S01]  /*4a10*/  IMAD.U32 R0, RZ, RZ, UR45 ;  /* 0x0000002dff007e24 */ /* 0x001fe2000f8e00ff */
[----:B------:R-:W-:Y:S01]  /*4a20*/  UIADD3 UR49, UR42, UR49, URZ ;  /* 0x000000312a317290 */ /* 0x000fe2000fffe03f */
[----:B------:R-:W0:Y:S01]  /*4a30*/  LDC R6, c[0x0][0x288] ;  /* 0x0000a200ff067b82 */ /* 0x000e220000000800 */
[----:B------:R-:W-:Y:S01]  /*4a40*/  UISETP.GE.U32.AND UP1, UPT, UR42, 0x3, UPT ;  /* 0x000000032a00788c */ /* 0x000fe2000bf26070 */
[----:B------:R-:W-:Y:S01]  /*4a50*/  IMAD.SHL.U32 R12, R23, 0x2, RZ ;  /* 0x00000002170c7824 */ /* 0x000fe200078e00ff */
[----:B------:R-:W-:Y:S01]  /*4a60*/  SHF.L.U32 R0, R0, 0x1f, RZ ;  /* 0x0000001f00007819 */ /* 0x000fe200000006ff */
[----:B------:R-:W-:Y:S02]  /*4a70*/  UISETP.GT.U32.AND UP0, UPT, UR49, 0x2, UPT ;  /* 0x000000023100788c */ /* 0x000fe4000bf04070 */
[----:B------:R-:W-:Y:S01]  /*4a80*/  UIMAD.WIDE.U32 UR4, UR49, -0x55555555, URZ ;  /* 0xaaaaaaab310478a5 */ /* 0x000fe2000f8e003f */
[----:B------:R-:W1:Y:S01]  /*4a90*/  SYNCS.PHASECHK.TRANS64.TRYWAIT P0, [UR46+0x8], R0 ;  /* 0x00000800ff0075a7 */ /* 0x000e62000800016e */
[----:B------:R-:W-:-:S02]  /*4aa0*/  UISETP.LT.U32.AND UP0, UPT, UR42, 0x3, UP0 ;  /* 0x000000032a00788c */ /* 0x000fc40008701070 */
[----:B------:R-:W-:Y:S02]  /*4ab0*/  USHF.R.U32.HI UR4, URZ, 0x1, UR5 ;  /* 0x000000013f047899 */ /* 0x000fe40008011605 */
[----:B------:R-:W-:Y:S02]  /*4ac0*/  USEL UR6, URZ, 0x1, !UP0 ;  /* 0x000000013f067887 */ /* 0x000fe4000c000000 */
[----:B------:R-:W-:Y:S02]  /*4ad0*/  UIMAD UR49, UR4, -0x3, UR49 ;  /* 0xfffffffd043178a4 */ /* 0x000fe4000f8e0231 */
[----:B------:R-:W-:-:S04]  /*4ae0*/  ULOP3.LUT UR36, UR36, UR6, URZ, 0x3c, !UPT ;  /* 0x0000000624247292 */ /* 0x000fc8000f8e3c3f */
[----:B------:R-:W-:Y:S01]  /*4af0*/  @UP1 ULOP3.LUT UR36, UR36, 0x1, UR4, 0x78, !UPT ;  /* 0x0000000124241892 */ /* 0x000fe2000f8e7804 */
[----:B-1----:R-:W-:Y:S11]  /*4b00*/  @!P0 BRA `(.L_x_40) ;  /* 0x0000009400ec8947 */ /* 0x002ff60003800000 */
.L_x_328:
[----:B------:R-:W-:Y:S01]  /*4b10*/  SHF.R.S32.HI R159, RZ, 0x1f, R19 ;  /* 0x0000001fff9f7819 */ /* 0x000fe20000011413 */
[----:B------:R-:W-:Y:S01]  /*4b20*/  ULDC.64 UR4, c[0x0][0x7d0] ;  /* 0x0001f40000047ab9 */ /* 0x000fe20000000a00 */
[----:B------:R-:W-:Y:S01]  /*4b30*/  SHF.R.S32.HI R13, RZ, 0x1f, R12 ;  /* 0x0000001fff0d7819 */ /* 0x000fe2000001140c */
[----:B-1----:R-:W-:Y:S01]  /*4b40*/  IMAD.SHL.U32 R3, R22, 0x40, RZ ;  /* 0x0000004016037824 */ /* 0x002fe200078e00ff */
[----:B------:R-:W-:Y:S01]  /*4b50*/  SHF.R.S32.HI R155, RZ, 0x1f, R154 ;  /* 0x0000001fff9b7819 */ /* 0x000fe2000001149a */
[----:B------:R-:W-:Y:S02]  /*4b60*/  IMAD R0, R159, UR4, RZ ;  /* 0x000000049f007c24 */ /* 0x000fe4000f8e02ff */
[----:B------:R-:W-:Y:S01]  /*4b70*/  IMAD.WIDE.U32 R4, R19, UR4, R12 ;  /* 0x0000000413047c25 */ /* 0x000fe2000f8e000c */
[----:B------:R-:W-:Y:S02]  /*4b80*/  ULDC UR4, c[0x0][0x284] ;  /* 0x0000a10000047ab9 */ /* 0x000fe40000000800 */
[----:B------:R-:W-:Y:S01]  /*4b90*/  ISETP.GE.AND P0, PT, R3, UR4, PT ;  /* 0x0000000403007c0c */ /* 0x000fe2000bf06270 */
[----:B------:R-:W-:-:S02]  /*4ba0*/  IMAD.SHL.U32 R14, R18, 0x100, RZ ;  /* 0x00000100120e7824 */ /* 0x000fc400078e00ff */
[----:B------:R-:W-:Y:S02]  /*4bb0*/  IMAD R7, R19, UR5, R0 ;  /* 0x0000000513077c24 */ /* 0x000fe4000f8e0200 */
[C-C-:B------:R-:W-:Y:S01]  /*4bc0*/  IMAD R0, R165.reuse, -0x10, -R154.reuse ;  /* 0xfffffff0a5007824 */ /* 0x140fe200078e0a9a */
[C---:B0-----:R-:W-:Y:S01]  /*4bd0*/  ISETP.GE.OR P0, PT, R14.reuse, R6, P0 ;  /* 0x000000060e00720c */ /* 0x041fe20000706670 */
[----:B------:R-:W-:Y:S01]  /*4be0*/  IMAD.WIDE R156, R165, 0x10, R154 ;  /* 0x00000010a59c7825 */ /* 0x000fe200078e029a */
[----:B------:R-:W-:Y:S02]  /*4bf0*/  SHF.R.S32.HI R15, RZ, 0x1f, R14 ;  /* 0x0000001fff0f7819 */ /* 0x000fe4000001140e */
[----:B------:R-:W-:Y:S02]  /*4c00*/  IADD3 R4, P1, R14, R4, RZ ;  /* 0x000000040e047210 */ /* 0x000fe40007f3e0ff */
[----:B------:R-:W-:Y:S01]  /*4c10*/  IADD3 R0, -R3, UR4, R0 ;  /* 0x0000000403007c10 */ /* 0x000fe2000fffe100 */
[----:B------:R-:W-:Y:S01]  /*4c20*/  IMAD.WIDE R156, R22, 0x40, R156 ;  /* 0x00000040169c7825 */ /* 0x000fe200078e029c */
[----:B------:R-:W-:-:S05]  /*4c30*/  IADD3.X R5, R15, R5, R7, P1, !PT ;  /* 0x000000050f057210 */ /* 0x000fca0000ffe407 */
[----:B------:R-:W-:Y:S05]  /*4c40*/  @P0 BRA `(.L_x_41) ;  /* 0x0000007800e00947 */ /* 0x000fea0003800000 */
[----:B------:R-:W0:Y:S01]  /*4c50*/  LDC.64 R10, c[0x0][0x7c8] ;  /* 0x0001f200ff0a7b82 */ /* 0x000e220000000a00 */
[----:B-----5:R-:W-:Y:S01]  /*4c60*/  FSETP.NEU.AND P0, PT, R152, RZ, PT ;  /* 0x000000ff9800720b */ /* 0x020fe20003f0d000 */
[----:B------:R-:W-:Y:S01]  /*4c70*/  IMAD R3, R23, -0x2, R6 ;  /* 0xfffffffe17037824 */ /* 0x000fe200078e0206 */
[----:B------:R-:W-:Y:S03]  /*4c80*/  BSSY B0, `(.L_x_41) ;  /* 0x00007b4000007945 */ /* 0x000fe60003800000 */
[----:B------:R-:W-:-:S05]  /*4c90*/  IMAD.IADD R3, R3, 0x1, -R14 ;  /* 0x0000000103037824 */ /* 0x000fca00078e0a0e */
[----:B------:R-:W-:-:S04]  /*4ca0*/  ISETP.GT.AND P2, PT, R3, RZ, PT ;  /* 0x000000ff0300720c */ /* 0x000fc80003f44270 */
[----:B------:R-:W-:Y:S01]  /*4cb0*/  ISETP.GT.AND P1, PT, R0, RZ, P2 ;  /* 0x000000ff0000720c */ /* 0x000fe20001724270 */
[-C--:B0-----:R-:W-:Y:S02]  /*4cc0*/  IMAD R6, R157, R10.reuse, RZ ;  /* 0x0000000a9d067224 */ /* 0x081fe400078e02ff */
[----:B------:R-:W-:-:S04]  /*4cd0*/  IMAD.WIDE.U32 R162, R156, R10, R4 ;  /* 0x0000000a9ca27225 */ /* 0x000fc800078e0004 */
[----:B------:R-:W-:-:S04]  /*4ce0*/  IMAD R5, R156, R11, R6 ;  /* 0x0000000b9c057224 */ /* 0x000fc800078e0206 */
[----:B------:R-:W-:Y:S01]  /*4cf0*/  IMAD.IADD R171, R163, 0x1, R5 ;  /* 0x00000001a3ab7824 */ /* 0x000fe200078e0205 */
[----:B------:R-:W-:Y:S06]  /*4d00*/  @!P0 BRA `(.L_x_42) ;  /* 0x0000005400948947 */ /* 0x000fec0003800000 */
[----:B------:R-:W0:Y:S01]  /*4d10*/  LDC.64 R20, c[0x0][0x7b8] ;  /* 0x0001ee00ff147b82 */ /* 0x000e220000000a00 */
[----:B------:R-:W-:-:S07]  /*4d20*/  ULDC.64 UR4, c[0x0][0x7c0] ;  /* 0x0001f00000047ab9 */ /* 0x000fce0000000a00 */
[----:B------:R-:W1:Y:S08]  /*4d30*/  LDC.64 R168, c[0x0][0x7b0] ;  /* 0x0001ec00ffa87b82 */ /* 0x000e700000000a00 */
[----:B------:R-:W2:Y:S01]  /*4d40*/  LDC.64 R8, c[0x0][0x7a8] ;  /* 0x0001ea00ff087b82 */ /* 0x000ea20000000a00 */
[-C--:B0-----:R-:W-:Y:S02]  /*4d50*/  IMAD R6, R159, R20.reuse, RZ ;  /* 0x000000149f067224 */ /* 0x081fe400078e02ff */
[----:B------:R-:W-:-:S04]  /*4d60*/  IMAD.WIDE.U32 R4, R19, R20, R12 ;  /* 0x0000001413047225 */ /* 0x000fc800078e000c */
[----:B------:R-:W-:Y:S01]  /*4d70*/  IMAD R163, R19, R21, R6 ;  /* 0x0000001513a37224 */ /* 0x000fe200078e0206 */
[----:B------:R-:W-:Y:S01]  /*4d80*/  IADD3 R158, P0, R14, R4, RZ ;  /* 0x000000040e9e7210 */ /* 0x000fe20007f1e0ff */
[----:B-1----:R-:W-:-:S03]  /*4d90*/  IMAD R4, R157, R168, RZ ;  /* 0x000000a89d047224 */ /* 0x002fc600078e02ff */
[----:B------:R-:W-:Y:S01]  /*4da0*/  IADD3.X R159, R15, R5, R163, P0, !PT ;  /* 0x000000050f9f7210 */ /* 0x000fe200007fe4a3 */
[C---:B------:R-:W-:Y:S02]  /*4db0*/  IMAD R167, R156.reuse, R169, R4 ;  /* 0x000000a99ca77224 */ /* 0x040fe400078e0204 */
[----:B------:R-:W-:-:S04]  /*4dc0*/  IMAD.WIDE.U32 R4, R156, R168, R158 ;  /* 0x000000a89c047225 */ /* 0x000fc800078e009e */
[----:B------:R-:W-:Y:S01]  /*4dd0*/  IMAD.IADD R5, R5, 0x1, R167 ;  /* 0x0000000105057824 */ /* 0x000fe200078e02a7 */
[----:B--2---:R-:W-:-:S04]  /*4de0*/  LEA R6, P0, R4, R8, 0x1 ;  /* 0x0000000804067211 */ /* 0x004fc800078008ff */
[----:B------:R-:W-:-:S05]  /*4df0*/  LEA.HI.X R7, R4, R9, R5, 0x1, P0 ;  /* 0x0000000904077211 */ /* 0x000fca00000f0c05 */
[----:B------:R0:W2:Y:S01]  /*4e00*/  @P1 LDG.E.LTC128B.U16 R18, desc[UR52][R6.64] ;  /* 0x0000003406121981 */ /* 0x0000a2000c1e1520 */
[----:B------:R-:W-:Y:S01]  /*4e10*/  IMAD.WIDE.U32 R4, R156, R168, R14 ;  /* 0x000000a89c047225 */ /* 0x000fe200078e000e */
[----:B------:R-:W-:Y:S02]  /*4e20*/  BSSY B1, `(.L_x_43) ;  /* 0x0000014000017945 */ /* 0x000fe40003800000 */
[----:B------:R-:W-:-:S04]  /*4e30*/  IADD3 R160, P0, R12, R4, RZ ;  /* 0x000000040ca07210 */ /* 0x000fc80007f1e0ff */
[----:B------:R-:W-:Y:S02]  /*4e40*/  IADD3.X R161, R13, R167, R5, P0, !PT ;  /* 0x000000a70da17210 */ /* 0x000fe400007fe405 */
[----:B------:R-:W-:Y:S01]  /*4e50*/  LEA R4, P0, R162, UR4, 0x1 ;  /* 0x00000004a2047c11 */ /* 0x000fe2000f8008ff */
[----:B------:R-:W-:-:S03]  /*4e60*/  IMAD.WIDE.U32 R160, R19, R20, R160 ;  /* 0x0000001413a07225 */ /* 0x000fc600078e00a0 */
[----:B------:R-:W-:Y:S02]  /*4e70*/  LEA.HI.X R5, R162, UR5, R171, 0x1, P0 ;  /* 0x00000005a2057c11 */ /* 0x000fe400080f0cab */
[----:B------:R-:W-:Y:S01]  /*4e80*/  ISETP.GT.AND P0, PT, R3, 0x1, PT ;  /* 0x000000010300780c */ /* 0x000fe20003f04270 */
[----:B0-----:R-:W-:Y:S01]  /*4e90*/  IMAD.IADD R7, R163, 0x1, R161 ;  /* 0x00000001a3077824 */ /* 0x001fe200078e02a1 */
[----:B------:R-:W-:Y:S02]  /*4ea0*/  LEA R6, P4, R160, R8, 0x1 ;  /* 0x00000008a0067211 */ /* 0x000fe400078808ff */
[----:B------:R-:W-:Y:S02]  /*4eb0*/  ISETP.GT.AND P3, PT, R0, RZ, P0 ;  /* 0x000000ff0000720c */ /* 0x000fe40000764270 */
[----:B------:R-:W-:Y:S01]  /*4ec0*/  LEA.HI.X R7, R160, R9, R7, 0x1, P4 ;  /* 0x00000009a0077211 */ /* 0x000fe200020f0c07 */
[C---:B------:R-:W-:Y:S01]  /*4ed0*/  IMAD.SHL.U32 R160, R168.reuse, 0x8, RZ ;  /* 0x00000008a8a07824 */ /* 0x040fe200078e00ff */
[----:B------:R-:W-:Y:S01]  /*4ee0*/  SHF.L.U64.HI R161, R168, 0x3, R169 ;  /* 0x00000003a8a17819 */ /* 0x000fe200000102a9 */
[----:B--2---:R-:W-:-:S04]  /*4ef0*/  IMAD.U32 R21, R18, 0x10000, RZ ;  /* 0x0001000012157824 */ /* 0x004fc800078e00ff */
[----:B------:R-:W-:-:S04]  /*4f00*/  FMUL R21, R21, R152 ;  /* 0x0000009815157220 */ /* 0x000fc80000400000 */
[----:B------:R-:W-:-:S05]  /*4f10*/  FFMA R21, R24, R153, R21 ;  /* 0x0000009918157223 */ /* 0x000fca0000000015 */
[----:B------:R-:W-:-:S05]  /*4f20*/  F2FP.BF16.F32.PACK_AB R21, RZ, R21 ;  /* 0x00000015ff15723e */ /* 0x000fca00000010ff */
[----:B------:R0:W-:Y:S01]  /*4f30*/  @P1 STG.E.U16 desc[UR52][R4.64], R21 ;  /* 0x0000001504001986 */ /* 0x0001e2000c101534 */
[----:B------:R-:W-:Y:S05]  /*4f40*/  @!P3 BRA `(.L_x_44) ;  /* 0x000000000004b947 */ /* 0x000fea0003800000 */
[----:B------:R1:W5:Y:S02]  /*4f50*/  LDG.E.LTC128B.U16 R18, desc[UR52][R6.64+0x2] ;  /* 0x0000023406127981 */ /* 0x000364000c1e1520 */
.L_x_44:
[----:B------:R-:W-:Y:S05]  /*4f60*/  BSYNC B1 ;  /* 0x0000000000017941 */ /* 0x000fea0003800000 */
.L_x_43:
[----:B0----5:R-:W-:Y:S01]  /*4f70*/  IMAD.U32 R21, R18, 0x10000, RZ ;  /* 0x0001000012157824 */ /* 0x021fe200078e00ff */
[----:B------:R-:W-:Y:S01]  /*4f80*/  ISETP.GT.AND P2, PT, R0, 0x8, P2 ;  /* 0x000000080000780c */ /* 0x000fe20001744270 */
[----:B------:R-:W-:-:S04]  /*4f90*/  IMAD.WIDE.U32 R160, R156, R168, R160 ;  /* 0x000000a89ca07225 */ /* 0x000fc800078e00a0 */
[----:B------:R-:W-:Y:S01]  /*4fa0*/  FMUL R22, R21, R152 ;  /* 0x0000009815167220 */ /* 0x000fe20000400000 */
[----:B------:R-:W-:Y:S01]  /*4fb0*/  IMAD.IADD R167, R167, 0x1, R161 ;  /* 0x00000001a7a77824 */ /* 0x000fe200078e02a1 */
[----:B------:R-:W-:Y:S02]  /*4fc0*/  IADD3 R21, P1, R158, R160, RZ ;  /* 0x000000a09e157210 */ /* 0x000fe40007f3e0ff */
[----:B------:R-:W-:-:S03]  /*4fd0*/  FFMA R22, R25, R153, R22 ;  /* 0x0000009919167223 */ /* 0x000fc60000000016 */
[----:B------:R-:W-:Y:S01]  /*4fe0*/  IMAD.X R158, R167, 0x1, R159, P1 ;  /* 0x00000001a79e7824 */ /* 0x000fe200008e069f */
[C---:B------:R-:W-:Y:S02]  /*4ff0*/  LEA R24, P1, R21.reuse, R8, 0x1 ;  /* 0x0000000815187211 */ /* 0x040fe400078208ff */
[----:B------:R-:W-:Y:S02]  /*5000*/  F2FP.BF16.F32.PACK_AB R22, RZ, R22 ;  /* 0x00000016ff16723e */ /* 0x000fe400000010ff */
[----:B------:R-:W-:-:S03]  /*5010*/  LEA.HI.X R25, R21, R9, R158, 0x1, P1 ;  /* 0x0000000915197211 */ /* 0x000fc600008f0c9e */
[----:B------:R0:W-:Y:S04]  /*5020*/  @P3 STG.E.U16 desc[UR52][R4.64+0x2], R22 ;  /* 0x0000021604003986 */ /* 0x0001e8000c101534 */
[----:B------:R-:W2:Y:S01]  /*5030*/  @P2 LDG.E.LTC128B.U16 R18, desc[UR52][R24.64] ;  /* 0x0000003418122981 */ /* 0x000ea2000c1e1520 */
[----:B------:R-:W-:Y:S01]  /*5040*/  IADD3 R12, P1, P3, R12, R160, R14 ;  /* 0x000000a00c0c7210 */ /* 0x000fe20007b3e00e */
[----:B------:R-:W-:Y:S01]  /*5050*/  BSSY B1, `(.L_x_45) ;  /* 0x0000011000017945 */ /* 0x000fe20003800000 */
[C---:B------:R-:W-:Y:S02]  /*5060*/  SHF.L.U64.HI R11, R10.reuse, 0x4, R11 ;  /* 0x000000040a0b7819 */ /* 0x040fe4000001020b */
[----:B------:R-:W-:Y:S02]  /*5070*/  IADD3.X R13, R13, R167, R15, P1, P3 ;  /* 0x000000a70d0d7210 */ /* 0x000fe40000fe640f */
[----:B------:R-:W-:-:S02]  /*5080*/  LEA R10, P1, R10, R4, 0x4 ;  /* 0x000000040a0a7211 */ /* 0x000fc400078220ff */
[----:B------:R-:W-:-:S03]  /*5090*/  ISETP.GT.AND P0, PT, R0, 0x8, P0 ;  /* 0x000000080000780c */ /* 0x000fc60000704270 */
[----:B------:R-:W-:Y:S02]  /*50a0*/  IMAD.X R11, R11, 0x1, R5, P1 ;  /* 0x000000010b0b7824 */ /* 0x000fe400008e0605 */
[----:B--2---:R-:W-:-:S04]  /*50b0*/  IMAD.U32 R21, R18, 0x10000, RZ ;  /* 0x0001000012157824 */ /* 0x004fc800078e00ff */
[----:B------:R-:W-:Y:S01]  /*50c0*/  FMUL R15, R21, R152 ;  /* 0x00000098150f7220 */ /* 0x000fe20000400000 */
[----:B------:R-:W-:-:S04]  /*50d0*/  IMAD.WIDE.U32 R20, R19, R20, R12 ;  /* 0x0000001413147225 */ /* 0x000fc800078e000c */
[----:B------:R-:W-:Y:S01]  /*50e0*/  FFMA R15, R26, R153, R15 ;  /* 0x000000991a0f7223 */ /* 0x000fe2000000000f */
[----:B------:R-:W-:Y:S01]  /*50f0*/  IMAD.IADD R12, R163, 0x1, R21 ;  /* 0x00000001a30c7824 */ /* 0x000fe200078e0215 */
[----:B------:R-:W-:-:S03]  /*5100*/  LEA R8, P3, R20, R8, 0x1 ;  /* 0x0000000814087211 */ /* 0x000fc600078608ff */
[----:B------:R-:W-:Y:S02]  /*5110*/  F2FP.BF16.F32.PACK_AB R15, RZ, R15 ;  /* 0x0000000fff0f723e */ /* 0x000fe400000010ff */
[----:B------:R-:W-:-:S03]  /*5120*/  LEA.HI.X R9, R20, R9, R12, 0x1, P3 ;  /* 0x0000000914097211 */ /* 0x000fc600018f0c0c */
[----:B------:R0:W-:Y:S01]  /*5130*/  @P2 STG.E.U16 desc[UR52][R10.64], R15 ;  /* 0x0000000f0a002986 */ /* 0x0001e2000c101534 */
[----:B------:R-:W-:Y:S05]  /*5140*/  @!P0 BRA `(.L_x_46) ;  /* 0x0000000000048947 */ /* 0x000fea0003800000 */
[----:B------:R2:W5:Y:S02]  /*5150*/  LDG.E.LTC128B.U16 R18, desc[UR52][R8.64+0x2] ;  /* 0x0000023408127981 */ /* 0x000564000c1e1520 */
.L_x_46:
[----:B------:R-:W-:Y:S05]  /*5160*/  BSYNC B1 ;  /* 0x0000000000017941 */ /* 0x000fea0003800000 */
.L_x_45:
[----:B-----5:R-:W-:Y:S01]  /*5170*/  IMAD.U32 R13, R18, 0x10000, RZ ;  /* 0x00010000120d7824 */ /* 0x020fe200078e00ff */
[----:B------:R-:W-:Y:S01]  /*5180*/  ISETP.GT.AND P1, PT, R3, 0x8, PT ;  /* 0x000000080300780c */ /* 0x000fe20003f24270 */
[----:B------:R-:W-:Y:S02]  /*5190*/  BSSY B1, `(.L_x_47) ;  /* 0x0000008000017945 */ /* 0x000fe40003800000 */
[----:B------:R-:W-:Y:S01]  /*51a0*/  FMUL R12, R13, R152 ;  /* 0x000000980d0c7220 */ /* 0x000fe20000400000 */
[----:B------:R-:W-:-:S03]  /*51b0*/  ISETP.GT.AND P2, PT, R0, RZ, P1 ;  /* 0x000000ff0000720c */ /* 0x000fc60000f44270 */
[----:B------:R-:W-:-:S05]  /*51c0*/  FFMA R12, R27, R153, R12 ;  /* 0x000000991b0c7223 */ /* 0x000fca000000000c */
[----:B------:R-:W-:-:S05]  /*51d0*/  F2FP.BF16.F32.PACK_AB R12, RZ, R12 ;  /* 0x0000000cff0c723e */ /* 0x000fca00000010ff */
[----:B------:R3:W-:Y:S01]  /*51e0*/  @P0 STG.E.U16 desc[UR52][R10.64+0x2], R12 ;  /* 0x0000020c0a000986 */ /* 0x0007e2000c101534 */
[----:B------:R-:W-:Y:S05]  /*51f0*/  @!P2 BRA `(.L_x_48) ;  /* 0x000000000004a947 */ /* 0x000fea0003800000 */
[----:B------:R4:W5:Y:S02]  /*5200*/  LDG.E.LTC128B.U16 R18, desc[UR52][R6.64+0x10] ;  /* 0x0000103406127981 */ /* 0x000964000c1e1520 */
.L_x_48:
[----:B------:R-:W-:Y:S05]  /*5210*/  BSYNC B1 ;  /* 0x0000000000017941 */ /* 0x000fea0003800000 */
.L_x_47:
        /* <DEDUP_REMOVED lines=10> */
.L_x_50:
[----:B------:R-:W-:Y:S05]  /*52c0*/  BSYNC B1 ;  /* 0x0000000000017941 */ /* 0x000fea0003800000 */
.L_x_49:
[----:B0----5:R-:W-:Y:S01]  /*52d0*/  IMAD.U32 R13, R18, 0x10000, RZ ;  /* 0x00010000120d7824 */ /* 0x021fe200078e00ff */
[----:B------:R-:W-:Y:S01]  /*52e0*/  ISETP.GT.AND P1, PT, R0, 0x8, P1 ;  /* 0x000000080000780c */ /* 0x000fe20000f24270 */
[----:B------:R-:W-:Y:S02]  /*52f0*/  BSSY B1, `(.L_x_51) ;  /* 0x0000007000017945 */ /* 0x000fe40003800000 */
[----:B---3--:R-:W-:-:S04]  /*5300*/  FMUL R12, R13, R152 ;  /* 0x000000980d0c7220 */ /* 0x008fc80000400000 */
[----:B------:R-:W-:-:S05]  /*5310*/  FFMA R12, R29, R153, R12 ;  /* 0x000000991d0c7223 */ /* 0x000fca000000000c */
[----:B------:R-:W-:-:S05]  /*5320*/  F2FP.BF16.F32.PACK_AB R12, RZ, R12 ;  /* 0x0000000cff0c723e */ /* 0x000fca00000010ff */
[----:B------:R0:W-:Y:S01]  /*5330*/  @P3 STG.E.U16 desc[UR52][R4.64+0x12], R12 ;  /* 0x0000120c04003986 */ /* 0x0001e2000c101534 */
[----:B------:R-:W-:Y:S05]  /*5340*/  @!P1 BRA `(.L_x_52) ;  /* 0x0000000000049947 */ /* 0x000fea0003800000 */
[----:B------:R3:W5:Y:S02]  /*5350*/  LDG.E.LTC128B.U16 R18, desc[UR52][R8.64+0x10] ;  /* 0x0000103408127981 */ /* 0x000764000c1e1520 */
.L_x_52:
[----:B------:R-:W-:Y:S05]  /*5360*/  BSYNC B1 ;  /* 0x0000000000017941 */ /* 0x000fea0003800000 */
.L_x_51:
[----:B-----5:R-:W-:Y:S01]  /*5370*/  IMAD.U32 R13, R18, 0x10000, RZ ;  /* 0x00010000120d7824 */ /* 0x020fe200078e00ff */
[----:B------:R-:W-:Y:S01]  /*5380*/  ISETP.GT.AND P0, PT, R0, 0x8, P0 ;  /* 0x000000080000780c */ /* 0x000fe20000704270 */
[----:B------:R-:W-:Y:S02]  /*5390*/  BSSY B1, `(.L_x_53) ;  /* 0x0000007000017945 */ /* 0x000fe40003800000 */
[----:B------:R-:W-:-:S04]  /*53a0*/  FMUL R13, R13, R152 ;  /* 0x000000980d0d7220 */ /* 0x000fc80000400000 */
[----:B------:R-:W-:-:S05]  /*53b0*/  FFMA R13, R30, R153, R13 ;  /* 0x000000991e0d7223 */ /* 0x000fca000000000d */
[----:B------:R-:W-:-:S05]  /*53c0*/  F2FP.BF16.F32.PACK_AB R13, RZ, R13 ;  /* 0x0000000dff0d723e */ /* 0x000fca00000010ff */
[----:B------:R0:W-:Y:S01]  /*53d0*/  @P1 STG.E.U16 desc[UR52][R10.64+0x10], R13 ;  /* 0x0000100d0a001986 */ /* 0x0001e2000c101534 */
[----:B------:R-:W-:Y:S05]  /*53e0*/  @!P0 BRA `(.L_x_54) ;  /* 0x0000000000048947 */ /* 0x000fea0003800000 */
[----:B------:R0:W5:Y:S02]  /*53f0*/  LDG.E.LTC128B.U16 R18, desc[UR52][R8.64+0x12] ;  /* 0x0000123408127981 */ /* 0x000164000c1e1520 */
.L_x_54:
[----:B------:R-:W-:Y:S05]  /*5400*/  BSYNC B1 ;  /* 0x0000000000017941 */ /* 0x000fea0003800000 */
.L_x_53:
[----:B0----5:R-:W-:Y:S01]  /*5410*/  IMAD.U32 R13, R18, 0x10000, RZ ;  /* 0x00010000120d7824 */ /* 0x021fe200078e00ff */
        /* <DEDUP_REMOVED lines=9> */
.L_x_56:
[----:B------:R-:W-:Y:S05]  /*54b0*/  BSYNC B1 ;  /* 0x0000000000017941 */ /* 0x000fea0003800000 */
.L_x_55:
        /* <DEDUP_REMOVED lines=10> */
.L_x_58:
[----:B------:R-:W-:Y:S05]  /*5560*/  BSYNC B1 ;  /* 0x0000000000017941 */ /* 0x000fea0003800000 */
.L_x_57:
[----:B0----5:R-:W-:Y:S01]  /*5570*/  IMAD.U32 R13, R18, 0x10000, RZ ;  /* 0x00010000120d7824 */ /* 0x021fe200078e00ff */
        /* <DEDUP_REMOVED lines=8> */
.L_x_60:
[----:B------:R-:W-:Y:S05]  /*5600*/  BSYNC B1 ;  /* 0x0000000000017941 */ /* 0x000fea0003800000 */
.L_x_59:
        /* <DEDUP_REMOVED lines=9> */
.L_x_62:
[----:B------:R-:W-:Y:S05]  /*56a0*/  BSYNC B1 ;  /* 0x0000000000017941 */ /* 0x000fea0003800000 */
.L_x_61:
        /* <DEDUP_REMOVED lines=10> */
.L_x_64:
[----:B------:R-:W-:Y:S05]  /*5750*/  BSYNC B1 ;  /* 0x0000000000017941 */ /* 0x000fea0003800000 */
.L_x_63:
        /* <DEDUP_REMOVED lines=10> */
.L_x_66:
[----:B------:R-:W-:Y:S05]  /*5800*/  BSYNC B1 ;  /* 0x0000000000017941 */ /* 0x000fea0003800000 */
.L_x_65:
        /* <DEDUP_REMOVED lines=9> */
.L_x_68:
[----:B------:R-:W-:Y:S05]  /*58a0*/  BSYNC B1 ;  /* 0x0000000000017941 */ /* 0x000fea0003800000 */
.L_x_67:
        /* <DEDUP_REMOVED lines=9> */
.L_x_70:
[----:B------:R-:W-:Y:S05]  /*5940*/  BSYNC B1 ;  /* 0x0000000000017941 */ /* 0x000fea0003800000 */
.L_x_69:
        /* <DEDUP_REMOVED lines=10> */
.L_x_72:
[----:B------:R-:W-:Y:S05]  /*59f0*/  BSYNC B1 ;  /* 0x0000000000017941 */ /* 0x000fea0003800000 */
.L_x_71:
        /* <DEDUP_REMOVED lines=10> */
.L_x_74:
[----:B------:R-:W-:Y:S05]  /*5aa0*/  BSYNC B1 ;  /* 0x0000000000017941 */ /* 0x000fea0003800000 */
.L_x_73:
        /* <DEDUP_REMOVED lines=9> */
.L_x_76:
[----:B------:R-:W-:Y:S05]  /*5b40*/  BSYNC B1 ;  /* 0x0000000000017941 */ /* 0x000fea0003800000 */
.L_x_75:
        /* <DEDUP_REMOVED lines=9> */
.L_x_78:
[----:B------:R-:W-:Y:S05]  /*5be0*/  BSYNC B1 ;  /* 0x0000000000017941 */ /* 0x000fea0003800000 */
.L_x_77:
        /* <DEDUP_REMOVED lines=10> */
.L_x_80:
[----:B------:R-:W-:Y:S05]  /*5c90*/  BSYNC B1 ;  /* 0x0000000000017941 */ /* 0x000fea0003800000 */
.L_x_79:
        /* <DEDUP_REMOVED lines=10> */
.L_x_82:
[----:B------:R-:W-:Y:S05]  /*5d40*/  BSYNC B1 ;  /* 0x0000000000017941 */ /* 0x000fea0003800000 */
.L_x_81:
        /* <DEDUP_REMOVED lines=9> */
.L_x_84:
[----:B------:R-:W-:Y:S05]  /*5de0*/  BSYNC B1 ;  /* 0x0000000000017941 */ /* 0x000fea0003800000 */
.L_x_83:
        /* <DEDUP_REMOVED lines=9> */
.L_x_86:
[----:B------:R-:W-:Y:S05]  /*5e80*/  BSYNC B1 ;  /* 0x0000000000017941 */ /* 0x000fea0003800000 */
.L_x_85:
        /* <DEDUP_REMOVED lines=10> */
.L_x_88:
[----:B------:R-:W-:Y:S05]  /*5f30*/  BSYNC B1 ;  /* 0x0000000000017941 */ /* 0x000fea0003800000 */
.L_x_87:
        /* <DEDUP_REMOVED lines=10> */
.L_x_90:
[----:B------:R-:W-:Y:S05]  /*5fe0*/  BSYNC B1 ;  /* 0x0000000000017941 */ /* 0x000fea0003800000 */
.L_x_89:
        /* <DEDUP_REMOVED lines=9> */
.L_x_92:
[----:B------:R-:W-:Y:S05]  /*6080*/  BSYNC B1 ;  /* 0x0000000000017941 */ /* 0x000fea0003800000 */
.L_x_91:
        /* <DEDUP_REMOVED lines=9> */
.L_x_94:
[----:B------:R-:W-:Y:S05]  /*6120*/  BSYNC B1 ;  /* 0x0000000000017941 */ /* 0x000fea0003800000 */
.L_x_93:
        /* <DEDUP_REMOVED lines=10> */
.L_x_96:
[----:B------:R-:W-:Y:S05]  /*61d0*/  BSYNC B1 ;  /* 0x0000000000017941 */ /* 0x000fea0003800000 */
.L_x_95:
        /* <DEDUP_REMOVED lines=10> */
.L_x_98:
[----:B------:R-:W-:Y:S05]  /*6280*/  BSYNC B1 ;  /* 0x0000000000017941 */ /* 0x000fea0003800000 */
.L_x_97:
        /* <DEDUP_REMOVED lines=9> */
.L_x_100:
[----:B------:R-:W-:Y:S05]  /*6320*/  BSYNC B1 ;  /* 0x0000000000017941 */ /* 0x000fea0003800000 */
.L_x_99:
        /* <DEDUP_REMOVED lines=9> */
.L_x_102:
[----:B------:R-:W-:Y:S05]  /*63c0*/  BSYNC B1 ;  /* 0x0000000000017941 */ /* 0x000fea0003800000 */
.L_x_101:
        /* <DEDUP_REMOVED lines=10> */
.L_x_104:
[----:B------:R-:W-:Y:S05]  /*6470*/  BSYNC B1 ;  /* 0x0000000000017941 */ /* 0x000fea0003800000 */
.L_x_103:
        /* <DEDUP_REMOVED lines=10> */
.L_x_106:
[----:B------:R-:W-:Y:S05]  /*6520*/  BSYNC B1 ;  /* 0x0000000000017941 */ /* 0x000fea0003800000 */
.L_x_105:
        /* <DEDUP_REMOVED lines=9> */
.L_x_108:
[----:B------:R-:W-:Y:S05]  /*65c0*/  BSYNC B1 ;  /* 0x0000000000017941 */ /* 0x000fea0003800000 */
.L_x_107:
        /* <DEDUP_REMOVED lines=9> */
.L_x_110:
[----:B------:R-:W-:Y:S05]  /*6660*/  BSYNC B1 ;  /* 0x0000000000017941 */ /* 0x000fea0003800000 */
.L_x_109:
        /* <DEDUP_REMOVED lines=10> */
.L_x_112:
[----:B------:R-:W-:Y:S05]  /*6710*/  BSYNC B1 ;  /* 0x0000000000017941 */ /* 0x000fea0003800000 */
.L_x_111:
        /* <DEDUP_REMOVED lines=10> */
.L_x_114:
[----:B------:R-:W-:Y:S05]  /*67c0*/  BSYNC B1 ;  /* 0x0000000000017941 */ /* 0x000fea0003800000 */
.L_x_113:
        /* <DEDUP_REMOVED lines=9> */
.L_x_116:
[----:B------:R-:W-:Y:S05]  /*6860*/  BSYNC B1 ;  /* 0x0000000000017941 */ /* 0x000fea0003800000 */
.L_x_115:
        /* <DEDUP_REMOVED lines=9> */
.L_x_118:
[----:B------:R-:W-:Y:S05]  /*6900*/  BSYNC B1 ;  /* 0x0000000000017941 */ /* 0x000fea0003800000 */
.L_x_117:
        /* <DEDUP_REMOVED lines=10> */
.L_x_120:
[----:B------:R-:W-:Y:S05]  /*69b0*/  BSYNC B1 ;  /* 0x0000000000017941 */ /* 0x000fea0003800000 */
.L_x_119:
        /* <DEDUP_REMOVED lines=10> */
.L_x_122:
[----:B------:R-:W-:Y:S05]  /*6a60*/  BSYNC B1 ;  /* 0x0000000000017941 */ /* 0x000fea0003800000 */
.L_x_121:
        /* <DEDUP_REMOVED lines=9> */
.L_x_124:
[----:B------:R-:W-:Y:S05]  /*6b00*/  BSYNC B1 ;  /* 0x0000000000017941 */ /* 0x000fea0003800000 */
.L_x_123:
        /* <DEDUP_REMOVED lines=9> */
.L_x_126:
[----:B------:R-:W-:Y:S05]  /*6ba0*/  BSYNC B1 ;  /* 0x0000000000017941 */ /* 0x000fea0003800000 */
.L_x_125:
        /* <DEDUP_REMOVED lines=10> */
.L_x_128:
[----:B------:R-:W-:Y:S05]  /*6c50*/  BSYNC B1 ;  /* 0x0000000000017941 */ /* 0x000fea0003800000 */
.L_x_127:
        /* <DEDUP_REMOVED lines=10> */
.L_x_130:
[----:B------:R-:W-:Y:S05]  /*6d00*/  BSYNC B1 ;  /* 0x0000000000017941 */ /* 0x000fea0003800000 */
.L_x_129:
        /* <DEDUP_REMOVED lines=9> */
.L_x_132:
[----:B------:R-:W-:Y:S05]  /*6da0*/  BSYNC B1 ;  /* 0x0000000000017941 */ /* 0x000fea0003800000 */
.L_x_131:
        /* <DEDUP_REMOVED lines=9> */
.L_x_134:
[----:B------:R-:W-:Y:S05]  /*6e40*/  BSYNC B1 ;  /* 0x0000000000017941 */ /* 0x000fea0003800000 */
.L_x_133:
        /* <DEDUP_REMOVED lines=10> */
.L_x_136:
[----:B------:R-:W-:Y:S05]  /*6ef0*/  BSYNC B1 ;  /* 0x0000000000017941 */ /* 0x000fea0003800000 */
.L_x_135:
        /* <DEDUP_REMOVED lines=10> */
.L_x_138:
[----:B------:R-:W-:Y:S05]  /*6fa0*/  BSYNC B1 ;  /* 0x0000000000017941 */ /* 0x000fea0003800000 */
.L_x_137:
        /* <DEDUP_REMOVED lines=9> */
.L_x_140:
[----:B------:R-:W-:Y:S05]  /*7040*/  BSYNC B1 ;  /* 0x0000000000017941 */ /* 0x000fea0003800000 */
.L_x_139:
        /* <DEDUP_REMOVED lines=9> */
.L_x_142:
[----:B------:R-:W-:Y:S05]  /*70e0*/  BSYNC B1 ;  /* 0x0000000000017941 */ /* 0x000fea0003800000 */
.L_x_141:
        /* <DEDUP_REMOVED lines=10> */
.L_x_144:
[----:B------:R-:W-:Y:S05]  /*7190*/  BSYNC B1 ;  /* 0x0000000000017941 */ /* 0x000fea0003800000 */
.L_x_143:
        /* <DEDUP_REMOVED lines=10> */
.L_x_146:
[----:B------:R-:W-:Y:S05]  /*7240*/  BSYNC B1 ;  /* 0x0000000000017941 */ /* 0x000fea0003800000 */
.L_x_145:
        /* <DEDUP_REMOVED lines=9> */
.L_x_148:
[----:B------:R-:W-:Y:S05]  /*72e0*/  BSYNC B1 ;  /* 0x0000000000017941 */ /* 0x000fea0003800000 */
.L_x_147:
        /* <DEDUP_REMOVED lines=9> */
.L_x_150:
[----:B------:R-:W-:Y:S05]  /*7380*/  BSYNC B1 ;  /* 0x0000000000017941 */ /* 0x000fea0003800000 */
.L_x_149:
        /* <DEDUP_REMOVED lines=10> */
.L_x_152:
[----:B------:R-:W-:Y:S05]  /*7430*/  BSYNC B1 ;  /* 0x0000000000017941 */ /* 0x000fea0003800000 */
.L_x_151:
        /* <DEDUP_REMOVED lines=10> */
.L_x_154:
[----:B------:R-:W-:Y:S05]  /*74e0*/  BSYNC B1 ;  /* 0x0000000000017941 */ /* 0x000fea0003800000 */
.L_x_153:
        /* <DEDUP_REMOVED lines=9> */
.L_x_156:
[----:B------:R-:W-:Y:S05]  /*7580*/  BSYNC B1 ;  /* 0x0000000000017941 */ /* 0x000fea0003800000 */
.L_x_155:
        /* <DEDUP_REMOVED lines=9> */
.L_x_158:
[----:B------:R-:W-:Y:S05]  /*7620*/  BSYNC B1 ;  /* 0x0000000000017941 */ /* 0x000fea0003800000 */
.L_x_157:
        /* <DEDUP_REMOVED lines=10> */
.L_x_160:
[----:B------:R-:W-:Y:S05]  /*76d0*/  BSYNC B1 ;  /* 0x0000000000017941 */ /* 0x000fea0003800000 */
.L_x_159:
        /* <DEDUP_REMOVED lines=10> */
.L_x_162:
[----:B------:R-:W-:Y:S05]  /*7780*/  BSYNC B1 ;  /* 0x0000000000017941 */ /* 0x000fea0003800000 */
.L_x_161:
        /* <DEDUP_REMOVED lines=9> */
.L_x_164:
[----:B------:R-:W-:Y:S05]  /*7820*/  BSYNC B1 ;  /* 0x0000000000017941 */ /* 0x000fea0003800000 */
.L_x_163:
        /* <DEDUP_REMOVED lines=9> */
.L_x_166:
[----:B------:R-:W-:Y:S05]  /*78c0*/  BSYNC B1 ;  /* 0x0000000000017941 */ /* 0x000fea0003800000 */
.L_x_165:
        /* <DEDUP_REMOVED lines=10> */
.L_x_168:
[----:B------:R-:W-:Y:S05]  /*7970*/  BSYNC B1 ;  /* 0x0000000000017941 */ /* 0x000fea0003800000 */
.L_x_167:
        /* <DEDUP_REMOVED lines=10> */
.L_x_170:
[----:B------:R-:W-:Y:S05]  /*7a20*/  BSYNC B1 ;  /* 0x0000000000017941 */ /* 0x000fea0003800000 */
.L_x_169:
        /* <DEDUP_REMOVED lines=9> */
.L_x_172:
[----:B------:R-:W-:Y:S05]  /*7ac0*/  BSYNC B1 ;  /* 0x0000000000017941 */ /* 0x000fea0003800000 */
.L_x_171:
        /* <DEDUP_REMOVED lines=9> */
.L_x_174:
[----:B------:R-:W-:Y:S05]  /*7b60*/  BSYNC B1 ;  /* 0x0000000000017941 */ /* 0x000fea0003800000 */
.L_x_173:
        /* <DEDUP_REMOVED lines=10> */
.L_x_176:
[----:B------:R-:W-:Y:S05]  /*7c10*/  BSYNC B1 ;  /* 0x0000000000017941 */ /* 0x000fea0003800000 */
.L_x_175:
        /* <DEDUP_REMOVED lines=10> */
.L_x_178:
[----:B------:R-:W-:Y:S05]  /*7cc0*/  BSYNC B1 ;  /* 0x0000000000017941 */ /* 0x000fea0003800000 */
.L_x_177:
        /* <DEDUP_REMOVED lines=9> */
.L_x_180:
[----:B------:R-:W-:Y:S05]  /*7d60*/  BSYNC B1 ;  /* 0x0000000000017941 */ /* 0x000fea0003800000 */
.L_x_179:
        /* <DEDUP_REMOVED lines=9> */
.L_x_182:
[----:B------:R-:W-:Y:S05]  /*7e00*/  BSYNC B1 ;  /* 0x0000000000017941 */ /* 0x000fea0003800000 */
.L_x_181:
        /* <DEDUP_REMOVED lines=10> */
.L_x_184:
[----:B------:R-:W-:Y:S05]  /*7eb0*/  BSYNC B1 ;  /* 0x0000000000017941 */ /* 0x000fea0003800000 */
.L_x_183:
        /* <DEDUP_REMOVED lines=10> */
.L_x_186:
[----:B------:R-:W-:Y:S05]  /*7f60*/  BSYNC B1 ;  /* 0x0000000000017941 */ /* 0x000fea0003800000 */
.L_x_185:
        /* <DEDUP_REMOVED lines=9> */
.L_x_188:
[----:B------:R-:W-:Y:S05]  /*8000*/  BSYNC B1 ;  /* 0x0000000000017941 */ /* 0x000fea0003800000 */
.L_x_187:
        /* <DEDUP_REMOVED lines=9> */
.L_x_190:
[----:B------:R-:W-:Y:S05]  /*80a0*/  BSYNC B1 ;  /* 0x0000000000017941 */ /* 0x000fea0003800000 */
.L_x_189:
        /* <DEDUP_REMOVED lines=10> */
.L_x_192:
[----:B------:R-:W-:Y:S05]  /*8150*/  BSYNC B1 ;  /* 0x0000000000017941 */ /* 0x000fea0003800000 */
.L_x_191:
        /* <DEDUP_REMOVED lines=10> */
.L_x_194:
[----:B------:R-:W-:Y:S05]  /*8200*/  BSYNC B1 ;  /* 0x0000000000017941 */ /* 0x000fea0003800000 */
.L_x_193:
        /* <DEDUP_REMOVED lines=9> */
.L_x_196:
[----:B------:R-:W-:Y:S05]  /*82a0*/  BSYNC B1 ;  /* 0x0000000000017941 */ /* 0x000fea0003800000 */
.L_x_195:
        /* <DEDUP_REMOVED lines=9> */
.L_x_198:
[----:B------:R-:W-:Y:S05]  /*8340*/  BSYNC B1 ;  /* 0x0000000000017941 */ /* 0x000fea0003800000 */
.L_x_197:
        /* <DEDUP_REMOVED lines=10> */
.L_x_200:
[----:B------:R-:W-:Y:S05]  /*83f0*/  BSYNC B1 ;  /* 0x0000000000017941 */ /* 0x000fea0003800000 */
.L_x_199:
        /* <DEDUP_REMOVED lines=10> */
.L_x_202:
[----:B------:R-:W-:Y:S05]  /*84a0*/  BSYNC B1 ;  /* 0x0000000000017941 */ /* 0x000fea0003800000 */
.L_x_201:
        /* <DEDUP_REMOVED lines=9> */
.L_x_204:
[----:B------:R-:W-:Y:S05]  /*8540*/  BSYNC B1 ;  /* 0x0000000000017941 */ /* 0x000fea0003800000 */
.L_x_203:
        /* <DEDUP_REMOVED lines=9> */
.L_x_206:
[----:B------:R-:W-:Y:S05]  /*85e0*/  BSYNC B1 ;  /* 0x0000000000017941 */ /* 0x000fea0003800000 */
.L_x_205:
        /* <DEDUP_REMOVED lines=10> */
.L_x_208:
[----:B------:R-:W-:Y:S05]  /*8690*/  BSYNC B1 ;  /* 0x0000000000017941 */ /* 0x000fea0003800000 */
.L_x_207:
        /* <DEDUP_REMOVED lines=10> */
.L_x_210:
[----:B------:R-:W-:Y:S05]  /*8740*/  BSYNC B1 ;  /* 0x0000000000017941 */ /* 0x000fea0003800000 */
.L_x_209:
        /* <DEDUP_REMOVED lines=9> */
.L_x_212:
[----:B------:R-:W-:Y:S05]  /*87e0*/  BSYNC B1 ;  /* 0x0000000000017941 */ /* 0x000fea0003800000 */
.L_x_211:
        /* <DEDUP_REMOVED lines=9> */
.L_x_214:
[----:B------:R-:W-:Y:S05]  /*8880*/  BSYNC B1 ;  /* 0x0000000000017941 */ /* 0x000fea0003800000 */
.L_x_213:
        /* <DEDUP_REMOVED lines=10> */
.L_x_216:
[----:B------:R-:W-:Y:S05]  /*8930*/  BSYNC B1 ;  /* 0x0000000000017941 */ /* 0x000fea0003800000 */
.L_x_215:
        /* <DEDUP_REMOVED lines=10> */
.L_x_218:
[----:B------:R-:W-:Y:S05]  /*89e0*/  BSYNC B1 ;  /* 0x0000000000017941 */ /* 0x000fea0003800000 */
.L_x_217:
        /* <DEDUP_REMOVED lines=9> */
.L_x_220:
[----:B------:R-:W-:Y:S05]  /*8a80*/  BSYNC B1 ;  /* 0x0000000000017941 */ /* 0x000fea0003800000 */
.L_x_219:
        /* <DEDUP_REMOVED lines=9> */
.L_x_222:
[----:B------:R-:W-:Y:S05]  /*8b20*/  BSYNC B1 ;  /* 0x0000000000017941 */ /* 0x000fea0003800000 */
.L_x_221:
        /* <DEDUP_REMOVED lines=10> */
.L_x_224:
[----:B------:R-:W-:Y:S05]  /*8bd0*/  BSYNC B1 ;  /* 0x0000000000017941 */ /* 0x000fea0003800000 */
.L_x_223:
        /* <DEDUP_REMOVED lines=10> */
.L_x_226:
[----:B------:R-:W-:Y:S05]  /*8c80*/  BSYNC B1 ;  /* 0x0000000000017941 */ /* 0x000fea0003800000 */
.L_x_225:
        /* <DEDUP_REMOVED lines=9> */
.L_x_228:
[----:B------:R-:W-:Y:S05]  /*8d20*/  BSYNC B1 ;  /* 0x0000000000017941 */ /* 0x000fea0003800000 */
.L_x_227:
        /* <DEDUP_REMOVED lines=9> */
.L_x_230:
[----:B------:R-:W-:Y:S05]  /*8dc0*/  BSYNC B1 ;  /* 0x0000000000017941 */ /* 0x000fea0003800000 */
.L_x_229:
        /* <DEDUP_REMOVED lines=10> */
.L_x_232:
[----:B------:R-:W-:Y:S05]  /*8e70*/  BSYNC B1 ;  /* 0x0000000000017941 */ /* 0x000fea0003800000 */
.L_x_231:
        /* <DEDUP_REMOVED lines=10> */
.L_x_234:
[----:B------:R-:W-:Y:S05]  /*8f20*/  BSYNC B1 ;  /* 0x0000000000017941 */ /* 0x000fea0003800000 */
.L_x_233:
        /* <DEDUP_REMOVED lines=9> */
.L_x_236:
[----:B------:R-:W-:Y:S05]  /*8fc0*/  BSYNC B1 ;  /* 0x0000000000017941 */ /* 0x000fea0003800000 */
.L_x_235:
        /* <DEDUP_REMOVED lines=9> */
.L_x_238:
[----:B------:R-:W-:Y:S05]  /*9060*/  BSYNC B1 ;  /* 0x0000000000017941 */ /* 0x000fea0003800000 */
.L_x_237:
        /* <DEDUP_REMOVED lines=10> */
.L_x_240:
[----:B------:R-:W-:Y:S05]  /*9110*/  BSYNC B1 ;  /* 0x0000000000017941 */ /* 0x000fea0003800000 */
.L_x_239:
        /* <DEDUP_REMOVED lines=10> */
.L_x_242:
[----:B------:R-:W-:Y:S05]  /*91c0*/  BSYNC B1 ;  /* 0x0000000000017941 */ /* 0x000fea0003800000 */
.L_x_241:
        /* <DEDUP_REMOVED lines=9> */
.L_x_244:
[----:B------:R-:W-:Y:S05]  /*9260*/  BSYNC B1 ;  /* 0x0000000000017941 */ /* 0x000fea0003800000 */
.L_x_243:
        /* <DEDUP_REMOVED lines=9> */
.L_x_246:
[----:B------:R-:W-:Y:S05]  /*9300*/  BSYNC B1 ;  /* 0x0000000000017941 */ /* 0x000fea0003800000 */
.L_x_245:
        /* <DEDUP_REMOVED lines=10> */
.L_x_248:
[----:B------:R-:W-:Y:S05]  /*93b0*/  BSYNC B1 ;  /* 0x0000000000017941 */ /* 0x000fea0003800000 */
.L_x_247:
        /* <DEDUP_REMOVED lines=10> */
.L_x_250:
[----:B------:R-:W-:Y:S05]  /*9460*/  BSYNC B1 ;  /* 0x0000000000017941 */ /* 0x000fea0003800000 */
.L_x_249:
        /* <DEDUP_REMOVED lines=9> */
.L_x_252:
[----:B------:R-:W-:Y:S05]  /*9500*/  BSYNC B1 ;  /* 0x0000000000017941 */ /* 0x000fea0003800000 */
.L_x_251:
        /* <DEDUP_REMOVED lines=9> */
.L_x_254:
[----:B------:R-:W-:Y:S05]  /*95a0*/  BSYNC B1 ;  /* 0x0000000000017941 */ /* 0x000fea0003800000 */
.L_x_253:
        /* <DEDUP_REMOVED lines=10> */
.L_x_256:
[----:B------:R-:W-:Y:S05]  /*9650*/  BSYNC B1 ;  /* 0x0000000000017941 */ /* 0x000fea0003800000 */
.L_x_255:
        /* <DEDUP_REMOVED lines=10> */
.L_x_258:
[----:B------:R-:W-:Y:S05]  /*9700*/  BSYNC B1 ;  /* 0x0000000000017941 */ /* 0x000fea0003800000 */
.L_x_257:
        /* <DEDUP_REMOVED lines=9> */
.L_x_260:
[----:B------:R-:W-:Y:S05]  /*97a0*/  BSYNC B1 ;  /* 0x0000000000017941 */ /* 0x000fea0003800000 */
.L_x_259:
        /* <DEDUP_REMOVED lines=9> */
.L_x_262:
[----:B------:R-:W-:Y:S05]  /*9840*/  BSYNC B1 ;  /* 0x0000000000017941 */ /* 0x000fea0003800000 */
.L_x_261:
        /* <DEDUP_REMOVED lines=10> */
.L_x_264:
[----:B------:R-:W-:Y:S05]  /*98f0*/  BSYNC B1 ;  /* 0x0000000000017941 */ /* 0x000fea0003800000 */
.L_x_263:
        /* <DEDUP_REMOVED lines=10> */
.L_x_266:
[----:B------:R-:W-:Y:S05]  /*99a0*/  BSYNC B1 ;  /* 0x0000000000017941 */ /* 0x000fea0003800000 */
.L_x_265:
        /* <DEDUP_REMOVED lines=9> */
.L_x_268:
[----:B------:R-:W-:Y:S05]  /*9a40*/  BSYNC B1 ;  /* 0x0000000000017941 */ /* 0x000fea0003800000 */
.L_x_267:
        /* <DEDUP_REMOVED lines=9> */
.L_x_270:
[----:B------:R-:W-:Y:S05]  /*9ae0*/  BSYNC B1 ;  /* 0x0000000000017941 */ /* 0x000fea0003800000 */
.L_x_269:
        /* <DEDUP_REMOVED lines=10> */
.L_x_272:
[----:B------:R-:W-:Y:S05]  /*9b90*/  BSYNC B1 ;  /* 0x0000000000017941 */ /* 0x000fea0003800000 */
.L_x_271:
        /* <DEDUP_REMOVED lines=10> */
.L_x_274:
[----:B------:R-:W-:Y:S05]  /*9c40*/  BSYNC B1 ;  /* 0x0000000000017941 */ /* 0x000fea0003800000 */
.L_x_273:
        /* <DEDUP_REMOVED lines=9> */
.L_x_276:
[----:B------:R-:W-:Y:S05]  /*9ce0*/  BSYNC B1 ;  /* 0x0000000000017941 */ /* 0x000fea0003800000 */
.L_x_275:
        /* <DEDUP_REMOVED lines=9> */
.L_x_278:
[----:B------:R-:W-:Y:S05]  /*9d80*/  BSYNC B1 ;  /* 0x0000000000017941 */ /* 0x000fea0003800000 */
.L_x_277:
        /* <DEDUP_REMOVED lines=10> */
.L_x_280:
[----:B------:R-:W-:Y:S05]  /*9e30*/  BSYNC B1 ;  /* 0x0000000000017941 */ /* 0x000fea0003800000 */
.L_x_279:
        /* <DEDUP_REMOVED lines=10> */
.L_x_282:
[----:B------:R-:W-:Y:S05]  /*9ee0*/  BSYNC B1 ;  /* 0x0000000000017941 */ /* 0x000fea0003800000 */
.L_x_281:
        /* <DEDUP_REMOVED lines=9> */
.L_x_284:
[----:B------:R-:W-:Y:S05]  /*9f80*/  BSYNC B1 ;  /* 0x0000000000017941 */ /* 0x000fea0003800000 */
.L_x_283:
        /* <DEDUP_REMOVED lines=9> */
.L_x_286:
[----:B------:R-:W-:Y:S05]  /*a020*/  BSYNC B1 ;  /* 0x0000000000017941 */ /* 0x000fea0003800000 */
.L_x_285:
        /* <DEDUP_REMOVED lines=10> */
.L_x_288:
[----:B------:R-:W-:Y:S05]  /*a0d0*/  BSYNC B1 ;  /* 0x0000000000017941 */ /* 0x000fea0003800000 */
.L_x_287:
        /* <DEDUP_REMOVED lines=10> */
.L_x_290:
[----:B------:R-:W-:Y:S05]  /*a180*/  BSYNC B1 ;  /* 0x0000000000017941 */ /* 0x000fea0003800000 */
.L_x_289:
[----:B-----5:R-:W-:Y:S01]  /*a190*/  IMAD.U32 R3, R18, 0x10000, RZ ;  /* 0x0001000012037824 */ /* 0x020fe200078e00ff */
[----:B------:R-:W-:Y:S01]  /*a1a0*/  ISETP.GT.AND P1, PT, R0, 0x8, P1 ;  /* 0x000000080000780c */ /* 0x000fe20000f24270 */
[----:B------:R-:W-:Y:S02]  /*a1b0*/  BSSY B1, `(.L_x_291) ;  /* 0x0000007000017945 */ /* 0x000fe40003800000 */
[----:B01--4-:R-:W-:-:S04]  /*a1c0*/  FMUL R6, R3, R152 ;  /* 0x0000009803067220 */ /* 0x013fc80000400000 */
[----:B------:R-:W-:-:S05]  /*a1d0*/  FFMA R6, R149, R153, R6 ;  /* 0x0000009995067223 */ /* 0x000fca0000000006 */
[----:B------:R-:W-:-:S05]  /*a1e0*/  F2FP.BF16.F32.PACK_AB R6, RZ, R6 ;  /* 0x00000006ff06723e */ /* 0x000fca00000010ff */
[----:B------:R0:W-:Y:S01]  /*a1f0*/  @P3 STG.E.U16 desc[UR52][R4.64+0x1f2], R6 ;  /* 0x0001f20604003986 */ /* 0x0001e2000c101534 */
[----:B------:R-:W-:Y:S05]  /*a200*/  @!P1 BRA `(.L_x_292) ;  /* 0x0000000000049947 */ /* 0x000fea0003800000 */
[----:B------:R1:W5:Y:S02]  /*a210*/  LDG.E.LTC128B.U16 R18, desc[UR52][R8.64+0x1f0] ;  /* 0x0001f03408127981 */ /* 0x000364000c1e1520 */
.L_x_292:
[----:B------:R-:W-:Y:S05]  /*a220*/  BSYNC B1 ;  /* 0x0000000000017941 */ /* 0x000fea0003800000 */
.L_x_291:
[----:B-----5:R-:W-:Y:S01]  /*a230*/  IMAD.U32 R3, R18, 0x10000, RZ ;  /* 0x0001000012037824 */ /* 0x020fe200078e00ff */
[----:B------:R-:W-:Y:S01]  /*a240*/  ISETP.GT.AND P0, PT, R0, 0x8, P0 ;  /* 0x000000080000780c */ /* 0x000fe20000704270 */
[----:B0-----:R-:W-:Y:S01]  /*a250*/  @P1 IMAD.MOV.U32 R4, RZ, RZ, R10 ;  /* 0x000000ffff041224 */ /* 0x001fe200078e000a */
[----:B------:R-:W-:Y:S01]  /*a260*/  BSSY B1, `(.L_x_293) ;  /* 0x0000008000017945 */ /* 0x000fe20003800000 */
[----:B------:R-:W-:Y:S01]  /*a270*/  FMUL R3, R3, R152 ;  /* 0x0000009803037220 */ /* 0x000fe20000400000 */
[----:B------:R-:W-:-:S03]  /*a280*/  @P1 IMAD.MOV.U32 R5, RZ, RZ, R11 ;  /* 0x000000ffff051224 */ /* 0x000fc600078e000b */
[----:B------:R-:W-:-:S05]  /*a290*/  FFMA R3, R150, R153, R3 ;  /* 0x0000009996037223 */ /* 0x000fca0000000003 */
[----:B------:R-:W-:-:S05]  /*a2a0*/  F2FP.BF16.F32.PACK_AB R3, RZ, R3 ;  /* 0x00000003ff03723e */ /* 0x000fca00000010ff */
[----:B------:R0:W-:Y:S01]  /*a2b0*/  @P1 STG.E.U16 desc[UR52][R4.64+0x1f0], R3 ;  /* 0x0001f00304001986 */ /* 0x0001e2000c101534 */
[----:B------:R-:W-:Y:S05]  /*a2c0*/  @!P0 BRA `(.L_x_294) ;  /* 0x0000000000048947 */ /* 0x000fea0003800000 */
[----:B------:R4:W5:Y:S02]  /*a2d0*/  LDG.E.LTC128B.U16 R18, desc[UR52][R8.64+0x1f2] ;  /* 0x0001f23408127981 */ /* 0x000964000c1e1520 */
.L_x_294:
[----:B------:R-:W-:Y:S05]  /*a2e0*/  BSYNC B1 ;  /* 0x0000000000017941 */ /* 0x000fea0003800000 */
.L_x_293:
[----:B------:R-:W-:Y:S05]  /*a2f0*/  @!P0 BRA `(.L_x_295) ;  /* 0x0000002400308947 */ /* 0x000fea0003800000 */
[----:B0----5:R-:W-:-:S04]  /*a300*/  IMAD.U32 R3, R18, 0x10000, RZ ;  /* 0x0001000012037824 */ /* 0x021fc800078e00ff */
[----:B------:R-:W-:-:S04]  /*a310*/  FMUL R0, R3, R152 ;  /* 0x0000009803007220 */ /* 0x000fc80000400000 */
[----:B------:R-:W-:-:S05]  /*a320*/  FFMA R0, R151, R153, R0 ;  /* 0x0000009997007223 */ /* 0x000fca0000000000 */
[----:B------:R-:W-:-:S05]  /*a330*/  F2FP.BF16.F32.PACK_AB R0, RZ, R0 ;  /* 0x00000000ff00723e */ /* 0x000fca00000010ff */
[----:B------:R0:W-:Y:S01]  /*a340*/  STG.E.U16 desc[UR52][R10.64+0x1f2], R0 ;  /* 0x0001f2000a007986 */ /* 0x0001e2000c101534 */
[----:B------:R-:W-:Y:S05]  /*a350*/  BRA `(.L_x_295) ;  /* 0x0000002400187947 */ /* 0x000fea0003800000 */
.L_x_42:
[----:B------:R-:W-:Y:S01]  /*a360*/  ISETP.GT.AND P0, PT, R3, 0x1, PT ;  /* 0x000000010300780c */ /* 0x000fe20003f04270 */
[----:B------:R-:W-:Y:S01]  /*a370*/  ULDC.64 UR4, c[0x0][0x7c0] ;  /* 0x0001f00000047ab9 */ /* 0x000fe20000000a00 */
[-C--:B------:R-:W-:Y:S01]  /*a380*/  FMUL R24, R24, R153.reuse ;  /* 0x0000009918187220 */ /* 0x080fe20000400000 */
[-C--:B------:R-:W-:Y:S01]  /*a390*/  FMUL R25, R25, R153.reuse ;  /* 0x0000009919197220 */ /* 0x080fe20000400000 */
[----:B------:R-:W-:Y:S01]  /*a3a0*/  ISETP.GT.AND P3, PT, R0, RZ, P0 ;  /* 0x000000ff0000720c */ /* 0x000fe20000764270 */
[-C--:B------:R-:W-:Y:S01]  /*a3b0*/  FMUL R26, R26, R153.reuse ;  /* 0x000000991a1a7220 */ /* 0x080fe20000400000 */
[----:B------:R-:W-:Y:S01]  /*a3c0*/  LEA R4, P4, R162, UR4, 0x1 ;  /* 0x00000004a2047c11 */ /* 0x000fe2000f8808ff */
[-C--:B------:R-:W-:Y:S01]  /*a3d0*/  FMUL R27, R27, R153.reuse ;  /* 0x000000991b1b7220 */ /* 0x080fe20000400000 */
[----:B------:R-:W-:Y:S01]  /*a3e0*/  F2FP.BF16.F32.PACK_AB R24, RZ, R24 ;  /* 0x00000018ff18723e */ /* 0x000fe200000010ff */
[-C--:B------:R-:W-:Y:S01]  /*a3f0*/  FMUL R28, R28, R153.reuse ;  /* 0x000000991c1c7220 */ /* 0x080fe20000400000 */
[----:B------:R-:W-:Y:S01]  /*a400*/  LEA.HI.X R5, R162, UR5, R171, 0x1, P4 ;  /* 0x00000005a2057c11 */ /* 0x000fe2000a0f0cab */
[----:B------:R-:W-:Y:S01]  /*a410*/  FMUL R29, R29, R153 ;  /* 0x000000991d1d7220 */ /* 0x000fe20000400000 */
[----:B------:R-:W-:Y:S01]  /*a420*/  F2FP.BF16.F32.PACK_AB R25, RZ, R25 ;  /* 0x00000019ff19723e */ /* 0x000fe200000010ff */
[-C--:B------:R-:W-:Y:S01]  /*a430*/  FMUL R30, R30, R153.reuse ;  /* 0x000000991e1e7220 */ /* 0x080fe20000400000 */
[----:B------:R-:W-:Y:S01]  /*a440*/  SHF.L.U64.HI R11, R10, 0x4, R11 ;  /* 0x000000040a0b7819 */ /* 0x000fe2000001020b */
[----:B------:R-:W-:Y:S01]  /*a450*/  @P1 STG.E.U16 desc[UR52][R4.64], R24 ;  /* 0x0000001804001986 */ /* 0x000fe2000c101534 */
[----:B------:R-:W-:Y:S01]  /*a460*/  ISETP.GT.AND P1, PT, R3, 0x8, PT ;  /* 0x000000080300780c */ /* 0x000fe20003f24270 */
[-C--:B------:R-:W-:Y:S01]  /*a470*/  FMUL R31, R31, R153.reuse ;  /* 0x000000991f1f7220 */ /* 0x080fe20000400000 */
[----:B------:R-:W-:Y:S01]  /*a480*/  ISETP.GT.AND P4, PT, R0, 0x8, P0 ;  /* 0x000000080000780c */ /* 0x000fe20000784270 */
[----:B------:R-:W-:Y:S01]  /*a490*/  @P3 STG.E.U16 desc[UR52][R4.64+0x2], R25 ;  /* 0x0000021904003986 */ /* 0x000fe2000c101534 */
[----:B------:R-:W-:Y:S01]  /*a4a0*/  LEA R6, P3, R10, R4, 0x4 ;  /* 0x000000040a067211 */ /* 0x000fe200078620ff */
[-C--:B------:R-:W-:Y:S01]  /*a4b0*/  FMUL R32, R32, R153.reuse ;  /* 0x0000009920207220 */ /* 0x080fe20000400000 */
[C---:B------:R-:W-:Y:S01]  /*a4c0*/  ISETP.GT.AND P2, PT, R0.reuse, 0x8, P2 ;  /* 0x000000080000780c */ /* 0x040fe20001744270 */
[-C--:B------:R-:W-:Y:S01]  /*a4d0*/  FMUL R33, R33, R153.reuse ;  /* 0x0000009921217220 */ /* 0x080fe20000400000 */
[----:B------:R-:W-:Y:S01]  /*a4e0*/  ISETP.GT.AND P0, PT, R3, 0x9, PT ;  /* 0x000000090300780c */ /* 0x000fe20003f04270 */
[----:B------:R-:W-:Y:S01]  /*a4f0*/  IMAD.X R7, R11, 0x1, R5, P3 ;  /* 0x000000010b077824 */ /* 0x000fe200018e0605 */
[----:B------:R-:W-:Y:S01]  /*a500*/  ISETP.GT.AND P5, PT, R0, RZ, P1 ;  /* 0x000000ff0000720c */ /* 0x000fe20000fa4270 */
[-C--:B------:R-:W-:Y:S01]  /*a510*/  FMUL R34, R34, R153.reuse ;  /* 0x0000009922227220 */ /* 0x080fe20000400000 */
[----:B------:R-:W-:Y:S01]  /*a520*/  ISETP.GT.AND P3, PT, R0, RZ, P0 ;  /* 0x000000ff0000720c */ /* 0x000fe20000764270 */
[-C--:B------:R-:W-:Y:S01]  /*a530*/  FMUL R35, R35, R153.reuse ;  /* 0x0000009923237220 */ /* 0x080fe20000400000 */
[----:B------:R-:W-:Y:S01]  /*a540*/  F2FP.BF16.F32.PACK_AB R26, RZ, R26 ;  /* 0x0000001aff1a723e */ /* 0x000fe200000010ff */
[----:B------:R-:W-:Y:S01]  /*a550*/  FMUL R36, R36, R153 ;  /* 0x0000009924247220 */ /* 0x000fe20000400000 */
[----:B------:R-:W-:Y:S01]  /*a560*/  F2FP.BF16.F32.PACK_AB R27, RZ, R27 ;  /* 0x0000001bff1b723e */ /* 0x000fe200000010ff */
[----:B------:R-:W-:Y:S01]  /*a570*/  FMUL R37, R37, R153 ;  /* 0x0000009925257220 */ /* 0x000fe20000400000 */
[----:B------:R-:W-:Y:S01]  /*a580*/  F2FP.BF16.F32.PACK_AB R28, RZ, R28 ;  /* 0x0000001cff1c723e */ /* 0x000fe200000010ff */
[----:B------:R-:W-:Y:S01]  /*a590*/  @P2 STG.E.U16 desc[UR52][R6.64], R26 ;  /* 0x0000001a06002986 */ /* 0x000fe2000c101534 */
[----:B------:R-:W-:Y:S01]  /*a5a0*/  F2FP.BF16.F32.PACK_AB R29, RZ, R29 ;  /* 0x0000001dff1d723e */ /* 0x000fe200000010ff */
[-C--:B------:R-:W-:Y:S01]  /*a5b0*/  FMUL R38, R38, R153.reuse ;  /* 0x0000009926267220 */ /* 0x080fe20000400000 */
[C---:B------:R-:W-:Y:S01]  /*a5c0*/  ISETP.GT.AND P2, PT, R0.reuse, 0x8, P1 ;  /* 0x000000080000780c */ /* 0x040fe20000f44270 */
[----:B------:R-:W-:Y:S01]  /*a5d0*/  @P4 STG.E.U16 desc[UR52][R6.64+0x2], R27 ;  /* 0x0000021b06004986 */ /* 0x000fe2000c101534 */
[----:B------:R-:W-:Y:S01]  /*a5e0*/  ISETP.GT.AND P1, PT, R3, 0x10, PT ;  /* 0x000000100300780c */ /* 0x000fe20003f24270 */
[-C--:B------:R-:W-:Y:S01]  /*a5f0*/  FMUL R39, R39, R153.reuse ;  /* 0x0000009927277220 */ /* 0x080fe20000400000 */
[----:B------:R-:W-:Y:S01]  /*a600*/  F2FP.BF16.F32.PACK_AB R30, RZ, R30 ;  /* 0x0000001eff1e723e */ /* 0x000fe200000010ff */
[----:B------:R-:W-:Y:S01]  /*a610*/  @P5 STG.E.U16 desc[UR52][R4.64+0x10], R28 ;  /* 0x0000101c04005986 */ /* 0x000fe2000c101534 */
[----:B------:R-:W-:Y:S01]  /*a620*/  ISETP.GT.AND P4, PT, R0, RZ, P1 ;  /* 0x000000ff0000720c */ /* 0x000fe20000f84270 */
[----:B------:R-:W-:Y:S01]  /*a630*/  FMUL R40, R40, R153 ;  /* 0x0000009928287220 */ /* 0x000fe20000400000 */
[----:B------:R-:W-:Y:S01]  /*a640*/  F2FP.BF16.F32.PACK_AB R31, RZ, R31 ;  /* 0x0000001fff1f723e */ /* 0x000fe200000010ff */
[----:B------:R-:W-:Y:S01]  /*a650*/  @P3 STG.E.U16 desc[UR52][R4.64+0x12], R29 ;  /* 0x0000121d04003986 */ /* 0x000fe2000c101534 */
[----:B------:R-:W-:Y:S01]  /*a660*/  ISETP.GT.AND P3, PT, R0, 0x8, P0 ;  /* 0x000000080000780c */ /* 0x000fe20000764270 */
[-C--:B------:R-:W-:Y:S01]  /*a670*/  FMUL R41, R41, R153.reuse ;  /* 0x0000009929297220 */ /* 0x080fe20000400000 */
[----:B------:R-:W-:Y:S01]  /*a680*/  ISETP.GT.AND P0, PT, R3, 0x11, PT ;  /* 0x000000110300780c */ /* 0x000fe20003f04270 */
[----:B------:R-:W-:Y:S01]  /*a690*/  @P2 STG.E.U16 desc[UR52][R6.64+0x10], R30 ;  /* 0x0000101e06002986 */ /* 0x000fe2000c101534 */
[----:B------:R-:W-:Y:S01]  /*a6a0*/  F2FP.BF16.F32.PACK_AB R32, RZ, R32 ;  /* 0x00000020ff20723e */ /* 0x000fe200000010ff */
[-C--:B------:R-:W-:Y:S01]  /*a6b0*/  FMUL R42, R42, R153.reuse ;  /* 0x000000992a2a7220 */ /* 0x080fe20000400000 */
[C---:B------:R-:W-:Y:S01]  /*a6c0*/  ISETP.GT.AND P5, PT, R0.reuse, RZ, P0 ;  /* 0x000000ff0000720c */ /* 0x040fe200007a4270 */
[-C--:B------:R-:W-:Y:S01]  /*a6d0*/  FMUL R43, R43, R153.reuse ;  /* 0x000000992b2b7220 */ /* 0x080fe20000400000 */
[----:B------:R-:W-:Y:S01]  /*a6e0*/  ISETP.GT.AND P2, PT, R0, 0x8, P1 ;  /* 0x000000080000780c */ /* 0x000fe20000f44270 */
[-C--:B------:R-:W-:Y:S01]  /*a6f0*/  FMUL R44, R44, R153.reuse ;  /* 0x000000992c2c7220 */ /* 0x080fe20000400000 */
[----:B------:R-:W-:Y:S01]  /*a700*/  ISETP.GT.AND P1, PT, R3, 0x18, PT ;  /* 0x000000180300780c */ /* 0x000fe20003f24270 */
[----:B------:R-:W-:Y:S01]  /*a710*/  FMUL R45, R45, R153 ;  /* 0x000000992d2d7220 */ /* 0x000fe20000400000 */
[----:B------:R-:W-:Y:S01]  /*a720*/  F2FP.BF16.F32.PACK_AB R33, RZ, R33 ;  /* 0x00000021ff21723e */ /* 0x000fe200000010ff */
[----:B------:R-:W-:Y:S01]  /*a730*/  @P3 STG.E.U16 desc[UR52][R6.64+0x12], R31 ;  /* 0x0000121f06003986 */ /* 0x000fe2000c101534 */
[----:B------:R-:W-:Y:S01]  /*a740*/  ISETP.GT.AND P3, PT, R0, 0x8, P0 ;  /* 0x000000080000780c */ /* 0x000fe20000764270 */
[-C--:B------:R-:W-:Y:S01]  /*a750*/  FMUL R46, R46, R153.reuse ;  /* 0x000000992e2e7220 */ /* 0x080fe20000400000 */
[----:B------:R-:W-:Y:S01]  /*a760*/  ISETP.GT.AND P0, PT, R3, 0x19, PT ;  /* 0x000000190300780c */ /* 0x000fe20003f04270 */
[----:B------:R-:W-:Y:S01]  /*a770*/  @P4 STG.E.U16 desc[UR52][R4.64+0x20], R32 ;  /* 0x0000202004004986 */ /* 0x000fe2000c101534 */
[C---:B------:R-:W-:Y:S01]  /*a780*/  ISETP.GT.AND P4, PT, R0.reuse, RZ, P1 ;  /* 0x000000ff0000720c */ /* 0x040fe20000f84270 */
[-C--:B------:R-:W-:Y:S01]  /*a790*/  FMUL R47, R47, R153.reuse ;  /* 0x000000992f2f7220 */ /* 0x080fe20000400000 */
[----:B------:R-:W-:Y:S01]  /*a7a0*/  F2FP.BF16.F32.PACK_AB R34, RZ, R34 ;  /* 0x00000022ff22723e */ /* 0x000fe200000010ff */
[----:B------:R-:W-:Y:S01]  /*a7b0*/  @P5 STG.E.U16 desc[UR52][R4.64+0x22], R33 ;  /* 0x0000222104005986 */ /* 0x000fe2000c101534 */
[----:B------:R-:W-:Y:S01]  /*a7c0*/  ISETP.GT.AND P5, PT, R0, RZ, P0 ;  /* 0x000000ff0000720c */ /* 0x000fe200007a4270 */
[----:B------:R-:W-:Y:S01]  /*a7d0*/  FMUL R48, R48, R153 ;  /* 0x0000009930307220 */ /* 0x000fe20000400000 */
[----:B------:R-:W-:Y:S01]  /*a7e0*/  F2FP.BF16.F32.PACK_AB R35, RZ, R35 ;  /* 0x00000023ff23723e */ /* 0x000fe200000010ff */
[----:B------:R-:W-:Y:S01]  /*a7f0*/  @P2 STG.E.U16 desc[UR52][R6.64+0x20], R34 ;  /* 0x0000202206002986 */ /* 0x000fe2000c101534 */
[----:B------:R-:W-:Y:S01]  /*a800*/  F2FP.BF16.F32.PACK_AB R36, RZ, R36 ;  /* 0x00000024ff24723e */ /* 0x000fe200000010ff */
[-C--:B------:R-:W-:Y:S01]  /*a810*/  FMUL R49, R49, R153.reuse ;  /* 0x0000009931317220 */ /* 0x080fe20000400000 */
[----:B------:R-:W-:Y:S01]  /*a820*/  ISETP.GT.AND P2, PT, R0, 0x8, P1 ;  /* 0x000000080000780c */ /* 0x000fe20000f44270 */
[----:B------:R-:W-:Y:S01]  /*a830*/  @P3 STG.E.U16 desc[UR52][R6.64+0x22], R35 ;  /* 0x0000222306003986 */ /* 0x000fe2000c101534 */
[----:B------:R-:W-:Y:S01]  /*a840*/  ISETP.GT.AND P1, PT, R3, 0x20, PT ;  /* 0x000000200300780c */ /* 0x000fe20003f24270 */
[----:B------:R-:W-:Y:S01]  /*a850*/  FMUL R50, R50, R153 ;  /* 0x0000009932327220 */ /* 0x000fe20000400000 */
[----:B------:R-:W-:Y:S01]  /*a860*/  F2FP.BF16.F32.PACK_AB R37, RZ, R37 ;  /* 0x00000025ff25723e */ /* 0x000fe200000010ff */
[----:B------:R-:W-:Y:S01]  /*a870*/  @P4 STG.E.U16 desc[UR52][R4.64+0x30], R36 ;  /* 0x0000302404004986 */ /* 0x000fe2000c101534 */
[C---:B------:R-:W-:Y:S01]  /*a880*/  ISETP.GT.AND P3, PT, R0.reuse, 0x8, P0 ;  /* 0x000000080000780c */ /* 0x040fe20000764270 */
[-C--:B------:R-:W-:Y:S01]  /*a890*/  FMUL R51, R51, R153.reuse ;  /* 0x0000009933337220 */ /* 0x080fe20000400000 */
[----:B------:R-:W-:Y:S01]  /*a8a0*/  ISETP.GT.AND P0, PT, R3, 0x21, PT ;  /* 0x000000210300780c */ /* 0x000fe20003f04270 */
[----:B------:R-:W-:Y:S01]  /*a8b0*/  @P5 STG.E.U16 desc[UR52][R4.64+0x32], R37 ;  /* 0x0000322504005986 */ /* 0x000fe2000c101534 */
[----:B------:R-:W-:Y:S01]  /*a8c0*/  ISETP.GT.AND P4, PT, R0, RZ, P1 ;  /* 0x000000ff0000720c */ /* 0x000fe20000f84270 */
[-C--:B------:R-:W-:Y:S01]  /*a8d0*/  FMUL R52, R52, R153.reuse ;  /* 0x0000009934347220 */ /* 0x080fe20000400000 */
[----:B------:R-:W-:Y:S01]  /*a8e0*/  F2FP.BF16.F32.PACK_AB R38, RZ, R38 ;  /* 0x00000026ff26723e */ /* 0x000fe200000010ff */
[-C--:B------:R-:W-:Y:S01]  /*a8f0*/  FMUL R53, R53, R153.reuse ;  /* 0x0000009935357220 */ /* 0x080fe20000400000 */
        /* <DEDUP_REMOVED lines=325> */
[----:B------:R-:W-:Y:S01]  /*bd50*/  FMUL R151, R151, R153 ;  /* 0x0000009997977220 */ /* 0x000fe20000400000 */
[----:B------:R-:W-:Y:S01]  /*bd60*/  ISETP.GT.AND P2, PT, R0, 0x8, P1 ;  /* 0x000000080000780c */ /* 0x000fe20000f44270 */
[----:B------:R-:W-:Y:S01]  /*bd70*/  @P3 STG.E.U16 desc[UR52][R6.64+0x132], R103 ;  /* 0x0001326706003986 */ /* 0x000fe2000c101534 */
[----:B------:R-:W-:-:S02]  /*bd80*/  ISETP.GT.AND P1, PT, R3, 0xa8, PT ;  /* 0x000000a80300780c */ /* 0x000fc40003f24270 */
[----:B------:R-:W-:Y:S01]  /*bd90*/  F2FP.BF16.F32.PACK_AB R105, RZ, R105 ;  /* 0x00000069ff69723e */ /* 0x000fe200000010ff */
[----:B------:R-:W-:Y:S01]  /*bda0*/  @P4 STG.E.U16 desc[UR52][R4.64+0x140], R104 ;  /* 0x0001406804004986 */ /* 0x000fe2000c101534 */
[C---:B------:R-:W-:Y:S02]  /*bdb0*/  ISETP.GT.AND P3, PT, R0.reuse, 0x8, P0 ;  /* 0x000000080000780c */ /* 0x040fe40000764270 */
[----:B------:R-:W-:Y:S01]  /*bdc0*/  ISETP.GT.AND P0, PT, R3, 0xa9, PT ;  /* 0x000000a90300780c */ /* 0x000fe20003f04270 */
[----:B------:R-:W-:Y:S01]  /*bdd0*/  @P5 STG.E.U16 desc[UR52][R4.64+0x142], R105 ;  /* 0x0001426904005986 */ /* 0x000fe2000c101534 */
[C---:B------:R-:W-:Y:S02]  /*bde0*/  ISETP.GT.AND P4, PT, R0.reuse, RZ, P1 ;  /* 0x000000ff0000720c */ /* 0x040fe40000f84270 */
[----:B------:R-:W-:Y:S02]  /*bdf0*/  F2FP.BF16.F32.PACK_AB R106, RZ, R106 ;  /* 0x0000006aff6a723e */ /* 0x000fe400000010ff */
[----:B------:R-:W-:-:S02]  /*be00*/  ISETP.GT.AND P5, PT, R0, RZ, P0 ;  /* 0x000000ff0000720c */ /* 0x000fc400007a4270 */
[----:B------:R-:W-:Y:S01]  /*be10*/  F2FP.BF16.F32.PACK_AB R107, RZ, R107 ;  /* 0x0000006bff6b723e */ /* 0x000fe200000010ff */
[----:B------:R-:W-:Y:S01]  /*be20*/  @P2 STG.E.U16 desc[UR52][R6.64+0x140], R106 ;  /* 0x0001406a06002986 */ /* 0x000fe2000c101534 */
[----:B------:R-:W-:Y:S02]  /*be30*/  F2FP.BF16.F32.PACK_AB R108, RZ, R108 ;  /* 0x0000006cff6c723e */ /* 0x000fe400000010ff */
[C---:B------:R-:W-:Y:S01]  /*be40*/  ISETP.GT.AND P2, PT, R0.reuse, 0x8, P1 ;  /* 0x000000080000780c */ /* 0x040fe20000f44270 */
[----:B------:R-:W-:Y:S01]  /*be50*/  @P3 STG.E.U16 desc[UR52][R6.64+0x142], R107 ;  /* 0x0001426b06003986 */ /* 0x000fe2000c101534 */
[----:B------:R-:W-:Y:S02]  /*be60*/  ISETP.GT.AND P1, PT, R3, 0xb0, PT ;  /* 0x000000b00300780c */ /* 0x000fe40003f24270 */
[----:B------:R-:W-:Y:S01]  /*be70*/  F2FP.BF16.F32.PACK_AB R109, RZ, R109 ;  /* 0x0000006dff6d723e */ /* 0x000fe200000010ff */
[----:B------:R-:W-:Y:S01]  /*be80*/  @P4 STG.E.U16 desc[UR52][R4.64+0x150], R108 ;  /* 0x0001506c04004986 */ /* 0x000fe2000c101534 */
[----:B------:R-:W-:-:S02]  /*be90*/  ISETP.GT.AND P3, PT, R0, 0x8, P0 ;  /* 0x000000080000780c */ /* 0x000fc40000764270 */
[----:B------:R-:W-:Y:S01]  /*bea0*/  ISETP.GT.AND P0, PT, R3, 0xb1, PT ;  /* 0x000000b10300780c */ /* 0x000fe20003f04270 */
[----:B------:R-:W-:Y:S01]  /*beb0*/  @P5 STG.E.U16 desc[UR52][R4.64+0x152], R109 ;  /* 0x0001526d04005986 */ /* 0x000fe2000c101534 */
[C---:B------:R-:W-:Y:S02]  /*bec0*/  ISETP.GT.AND P4, PT, R0.reuse, RZ, P1 ;  /* 0x000000ff0000720c */ /* 0x040fe40000f84270 */
[----:B------:R-:W-:Y:S02]  /*bed0*/  F2FP.BF16.F32.PACK_AB R110, RZ, R110 ;  /* 0x0000006eff6e723e */ /* 0x000fe400000010ff */
[----:B------:R-:W-:Y:S02]  /*bee0*/  ISETP.GT.AND P5, PT, R0, RZ, P0 ;  /* 0x000000ff0000720c */ /* 0x000fe400007a4270 */
[----:B------:R-:W-:Y:S01]  /*bef0*/  F2FP.BF16.F32.PACK_AB R111, RZ, R111 ;  /* 0x0000006fff6f723e */ /* 0x000fe200000010ff */
[----:B------:R-:W-:Y:S01]  /*bf00*/  @P2 STG.E.U16 desc[UR52][R6.64+0x150], R110 ;  /* 0x0001506e06002986 */ /* 0x000fe2000c101534 */
[----:B------:R-:W-:-:S02]  /*bf10*/  F2FP.BF16.F32.PACK_AB R112, RZ, R112 ;  /* 0x00000070ff70723e */ /* 0x000fc400000010ff */
[C---:B------:R-:W-:Y:S01]  /*bf20*/  ISETP.GT.AND P2, PT, R0.reuse, 0x8, P1 ;  /* 0x000000080000780c */ /* 0x040fe20000f44270 */
[----:B------:R-:W-:Y:S01]  /*bf30*/  @P3 STG.E.U16 desc[UR52][R6.64+0x152], R111 ;  /* 0x0001526f06003986 */ /* 0x000fe2000c101534 */
[C---:B------:R-:W-:Y:S02]  /*bf40*/  ISETP.GT.AND P1, PT, R3.reuse, 0xb8, PT ;  /* 0x000000b80300780c */ /* 0x040fe40003f24270 */
[----:B------:R-:W-:Y:S01]  /*bf50*/  F2FP.BF16.F32.PACK_AB R113, RZ, R113 ;  /* 0x00000071ff71723e */ /* 0x000fe200000010ff */
[----:B------:R-:W-:Y:S01]  /*bf60*/  @P4 STG.E.U16 desc[UR52][R4.64+0x160], R112 ;  /* 0x0001607004004986 */ /* 0x000fe2000c101534 */
[C---:B------:R-:W-:Y:S02]  /*bf70*/  ISETP.GT.AND P3, PT, R0.reuse, 0x8, P0 ;  /* 0x000000080000780c */ /* 0x040fe40000764270 */
[----:B------:R-:W-:Y:S01]  /*bf80*/  ISETP.GT.AND P0, PT, R3, 0xb9, PT ;  /* 0x000000b90300780c */ /* 0x000fe20003f04270 */
[----:B------:R-:W-:Y:S01]  /*bf90*/  @P5 STG.E.U16 desc[UR52][R4.64+0x162], R113 ;  /* 0x0001627104005986 */ /* 0x000fe2000c101534 */
[----:B------:R-:W-:-:S02]  /*bfa0*/  ISETP.GT.AND P4, PT, R0, RZ, P1 ;  /* 0x000000ff0000720c */ /* 0x000fc40000f84270 */
[----:B------:R-:W-:Y:S02]  /*bfb0*/  F2FP.BF16.F32.PACK_AB R114, RZ, R114 ;  /* 0x00000072ff72723e */ /* 0x000fe400000010ff */
[C---:B------:R-:W-:Y:S02]  /*bfc0*/  ISETP.GT.AND P5, PT, R0.reuse, RZ, P0 ;  /* 0x000000ff0000720c */ /* 0x040fe400007a4270 */
[----:B------:R-:W-:Y:S01]  /*bfd0*/  F2FP.BF16.F32.PACK_AB R115, RZ, R115 ;  /* 0x00000073ff73723e */ /* 0x000fe200000010ff */
[----:B------:R-:W-:Y:S01]  /*bfe0*/  @P2 STG.E.U16 desc[UR52][R6.64+0x160], R114 ;  /* 0x0001607206002986 */ /* 0x000fe2000c101534 */
[----:B------:R-:W-:Y:S02]  /*bff0*/  F2FP.BF16.F32.PACK_AB R116, RZ, R116 ;  /* 0x00000074ff74723e */ /* 0x000fe400000010ff */
        /* <DEDUP_REMOVED lines=65> */
[----:B------:R-:W-:Y:S02]  /*c410*/  ISETP.GT.AND P5, PT, R0, RZ, P0 ;  /* 0x000000ff0000720c */ /* 0x000fe400007a4270 */
[----:B------:R-:W-:Y:S02]  /*c420*/  F2FP.BF16.F32.PACK_AB R134, RZ, R134 ;  /* 0x00000086ff86723e */ /* 0x000fe400000010ff */
[----:B------:R-:W-:Y:S02]  /*c430*/  F2FP.BF16.F32.PACK_AB R135, RZ, R135 ;  /* 0x00000087ff87723e */ /* 0x000fe400000010ff */
[----:B------:R-:W-:Y:S01]  /*c440*/  F2FP.BF16.F32.PACK_AB R136, RZ, R136 ;  /* 0x00000088ff88723e */ /* 0x000fe200000010ff */
[----:B------:R-:W-:Y:S01]  /*c450*/  @P2 STG.E.U16 desc[UR52][R6.64+0x1b0], R134 ;  /* 0x0001b08606002986 */ /* 0x000fe2000c101534 */
[----:B------:R-:W-:-:S02]  /*c460*/  F2FP.BF16.F32.PACK_AB R137, RZ, R137 ;  /* 0x00000089ff89723e */ /* 0x000fc400000010ff */
[C---:B------:R-:W-:Y:S01]  /*c470*/  ISETP.GT.AND P1, PT, R0.reuse, 0x8, P1 ;  /* 0x000000080000780c */ /* 0x040fe20000f24270 */
[----:B------:R-:W-:Y:S01]  /*c480*/  @P3 STG.E.U16 desc[UR52][R6.64+0x1b2], R135 ;  /* 0x0001b28706003986 */ /* 0x000fe2000c101534 */
[C---:B------:R-:W-:Y:S02]  /*c490*/  ISETP.GT.AND P2, PT, R0.reuse, 0x8, P0 ;  /* 0x000000080000780c */ /* 0x040fe40000744270 */
[C---:B------:R-:W-:Y:S01]  /*c4a0*/  ISETP.GT.AND P0, PT, R3.reuse, 0xe9, PT ;  /* 0x000000e90300780c */ /* 0x040fe20003f04270 */
[----:B------:R-:W-:Y:S01]  /*c4b0*/  @P4 STG.E.U16 desc[UR52][R4.64+0x1c0], R136 ;  /* 0x0001c08804004986 */ /* 0x000fe2000c101534 */
[----:B------:R-:W-:Y:S02]  /*c4c0*/  ISETP.GT.AND P4, PT, R3, 0xe8, PT ;  /* 0x000000e80300780c */ /* 0x000fe40003f84270 */
[----:B------:R-:W-:Y:S01]  /*c4d0*/  F2FP.BF16.F32.PACK_AB R138, RZ, R138 ;  /* 0x0000008aff8a723e */ /* 0x000fe200000010ff */
[----:B------:R-:W-:Y:S01]  /*c4e0*/  @P5 STG.E.U16 desc[UR52][R4.64+0x1c2], R137 ;  /* 0x0001c28904005986 */ /* 0x000fe2000c101534 */
[----:B------:R-:W-:-:S02]  /*c4f0*/  ISETP.GT.AND P5, PT, R0, RZ, P4 ;  /* 0x000000ff0000720c */ /* 0x000fc400027a4270 */
[----:B------:R-:W-:Y:S01]  /*c500*/  F2FP.BF16.F32.PACK_AB R139, RZ, R139 ;  /* 0x0000008bff8b723e */ /* 0x000fe200000010ff */
[----:B------:R-:W-:Y:S01]  /*c510*/  @P1 STG.E.U16 desc[UR52][R6.64+0x1c0], R138 ;  /* 0x0001c08a06001986 */ /* 0x000fe2000c101534 */
[----:B------:R-:W-:Y:S02]  /*c520*/  F2FP.BF16.F32.PACK_AB R140, RZ, R140 ;  /* 0x0000008cff8c723e */ /* 0x000fe400000010ff */
[C---:B------:R-:W-:Y:S01]  /*c530*/  ISETP.GT.AND P3, PT, R0.reuse, RZ, P0 ;  /* 0x000000ff0000720c */ /* 0x040fe20000764270 */
[----:B------:R-:W-:Y:S01]  /*c540*/  @P2 STG.E.U16 desc[UR52][R6.64+0x1c2], R139 ;  /* 0x0001c28b06002986 */ /* 0x000fe2000c101534 */
[C---:B------:R-:W-:Y:S02]  /*c550*/  ISETP.GT.AND P4, PT, R0.reuse, 0x8, P4 ;  /* 0x000000080000780c */ /* 0x040fe40002784270 */
[----:B------:R-:W-:Y:S02]  /*c560*/  F2FP.BF16.F32.PACK_AB R141, RZ, R141 ;  /* 0x0000008dff8d723e */ /* 0x000fe400000010ff */
[----:B------:R-:W-:Y:S01]  /*c570*/  F2FP.BF16.F32.PACK_AB R142, RZ, R142 ;  /* 0x0000008eff8e723e */ /* 0x000fe200000010ff */
[----:B------:R-:W-:Y:S01]  /*c580*/  @P5 STG.E.U16 desc[UR52][R4.64+0x1d0], R140 ;  /* 0x0001d08c04005986 */ /* 0x000fe2000c101534 */
[----:B------:R-:W-:-:S02]  /*c590*/  ISETP.GT.AND P5, PT, R0, 0x8, P0 ;  /* 0x000000080000780c */ /* 0x000fc400007a4270 */
[----:B------:R-:W-:Y:S02]  /*c5a0*/  F2FP.BF16.F32.PACK_AB R143, RZ, R143 ;  /* 0x0000008fff8f723e */ /* 0x000fe400000010ff */
[C---:B------:R-:W-:Y:S01]  /*c5b0*/  ISETP.GT.AND P0, PT, R3.reuse, 0xf1, PT ;  /* 0x000000f10300780c */ /* 0x040fe20003f04270 */
[----:B------:R-:W-:Y:S01]  /*c5c0*/  @P3 STG.E.U16 desc[UR52][R4.64+0x1d2], R141 ;  /* 0x0001d28d04003986 */ /* 0x000fe2000c101534 */
[----:B------:R-:W-:Y:S02]  /*c5d0*/  ISETP.GT.AND P3, PT, R3, 0xf0, PT ;  /* 0x000000f00300780c */ /* 0x000fe40003f64270 */
[----:B------:R-:W-:Y:S01]  /*c5e0*/  F2FP.BF16.F32.PACK_AB R144, RZ, R144 ;  /* 0x00000090ff90723e */ /* 0x000fe200000010ff */
[----:B------:R-:W-:Y:S01]  /*c5f0*/  @P4 STG.E.U16 desc[UR52][R6.64+0x1d0], R142 ;  /* 0x0001d08e06004986 */ /* 0x000fe2000c101534 */
[C---:B------:R-:W-:Y:S02]  /*c600*/  ISETP.GT.AND P4, PT, R0.reuse, RZ, P3 ;  /* 0x000000ff0000720c */ /* 0x040fe40001f84270 */
[----:B------:R-:W-:Y:S01]  /*c610*/  F2FP.BF16.F32.PACK_AB R145, RZ, R145 ;  /* 0x00000091ff91723e */ /* 0x000fe200000010ff */
[----:B------:R-:W-:Y:S01]  /*c620*/  @P5 STG.E.U16 desc[UR52][R6.64+0x1d2], R143 ;  /* 0x0001d28f06005986 */ /* 0x000fe2000c101534 */
[----:B------:R-:W-:-:S02]  /*c630*/  ISETP.GT.AND P5, PT, R0, RZ, P0 ;  /* 0x000000ff0000720c */ /* 0x000fc400007a4270 */
[C---:B------:R-:W-:Y:S02]  /*c640*/  ISETP.GT.AND P2, PT, R3.reuse, 0xf8, PT ;  /* 0x000000f80300780c */ /* 0x040fe40003f44270 */
[----:B------:R-:W-:Y:S02]  /*c650*/  ISETP.GT.AND P1, PT, R3, 0xf9, PT ;  /* 0x000000f90300780c */ /* 0x000fe40003f24270 */
[C---:B------:R-:W-:Y:S02]  /*c660*/  ISETP.GT.AND P3, PT, R0.reuse, 0x8, P3 ;  /* 0x000000080000780c */ /* 0x040fe40001f64270 */
[C---:B------:R-:W-:Y:S01]  /*c670*/  ISETP.GT.AND P0, PT, R0.reuse, 0x8, P0 ;  /* 0x000000080000780c */ /* 0x040fe20000704270 */
[----:B------:R-:W-:Y:S01]  /*c680*/  @P4 STG.E.U16 desc[UR52][R4.64+0x1e0], R144 ;  /* 0x0001e09004004986 */ /* 0x000fe2000c101534 */
[C---:B------:R-:W-:Y:S02]  /*c690*/  ISETP.GT.AND P4, PT, R0.reuse, RZ, P1 ;  /* 0x000000ff0000720c */ /* 0x040fe40000f84270 */
[----:B------:R-:W-:Y:S01]  /*c6a0*/  F2FP.BF16.F32.PACK_AB R146, RZ, R146 ;  /* 0x00000092ff92723e */ /* 0x000fe200000010ff */
[----:B------:R-:W-:Y:S01]  /*c6b0*/  @P5 STG.E.U16 desc[UR52][R4.64+0x1e2], R145 ;  /* 0x0001e29104005986 */ /* 0x000fe2000c101534 */
[----:B------:R-:W-:-:S02]  /*c6c0*/  ISETP.GT.AND P5, PT, R0, RZ, P2 ;  /* 0x000000ff0000720c */ /* 0x000fc400017a4270 */
[C---:B------:R-:W-:Y:S02]  /*c6d0*/  ISETP.GT.AND P2, PT, R0.reuse, 0x8, P2 ;  /* 0x000000080000780c */ /* 0x040fe40001744270 */
[----:B------:R-:W-:Y:S01]  /*c6e0*/  F2FP.BF16.F32.PACK_AB R147, RZ, R147 ;  /* 0x00000093ff93723e */ /* 0x000fe200000010ff */
[----:B------:R-:W-:Y:S01]  /*c6f0*/  @P3 STG.E.U16 desc[UR52][R6.64+0x1e0], R146 ;  /* 0x0001e09206003986 */ /* 0x000fe2000c101534 */
[----:B------:R-:W-:Y:S02]  /*c700*/  ISETP.GT.AND P1, PT, R0, 0x8, P1 ;  /* 0x000000080000780c */ /* 0x000fe40000f24270 */
[----:B------:R-:W-:Y:S01]  /*c710*/  F2FP.BF16.F32.PACK_AB R148, RZ, R148 ;  /* 0x00000094ff94723e */ /* 0x000fe200000010ff */
[----:B------:R-:W-:Y:S01]  /*c720*/  @P0 STG.E.U16 desc[UR52][R6.64+0x1e2], R147 ;  /* 0x0001e29306000986 */ /* 0x000fe2000c101534 */
[----:B------:R-:W-:Y:S02]  /*c730*/  F2FP.BF16.F32.PACK_AB R149, RZ, R149 ;  /* 0x00000095ff95723e */ /* 0x000fe400000010ff */
[----:B------:R-:W-:Y:S01]  /*c740*/  F2FP.BF16.F32.PACK_AB R150, RZ, R150 ;  /* 0x00000096ff96723e */ /* 0x000fe200000010ff */
[----:B------:R-:W-:Y:S01]  /*c750*/  @P5 STG.E.U16 desc[UR52][R4.64+0x1f0], R148 ;  /* 0x0001f09404005986 */ /* 0x000fe2000c101534 */
[----:B------:R-:W-:-:S03]  /*c760*/  F2FP.BF16.F32.PACK_AB R151, RZ, R151 ;  /* 0x00000097ff97723e */ /* 0x000fc600000010ff */
[----:B------:R0:W-:Y:S02]  /*c770*/  @P4 STG.E.U16 desc[UR52][R4.64+0x1f2], R149 ;  /* 0x0001f29504004986 */ /* 0x0001e4000c101534 */
[----:B0-----:R-:W-:Y:S02]  /*c780*/  @P2 IMAD.MOV.U32 R4, RZ, RZ, R6 ;  /* 0x000000ffff042224 */ /* 0x001fe400078e0006 */
[----:B------:R-:W-:-:S05]  /*c790*/  @P2 IMAD.MOV.U32 R5, RZ, RZ, R7 ;  /* 0x000000ffff052224 */ /* 0x000fca00078e0007 */
[----:B------:R0:W-:Y:S04]  /*c7a0*/  @P2 STG.E.U16 desc[UR52][R4.64+0x1f0], R150 ;  /* 0x0001f09604002986 */ /* 0x0001e8000c101534 */
[----:B------:R0:W-:Y:S02]  /*c7b0*/  @P1 STG.E.U16 desc[UR52][R6.64+0x1f2], R151 ;  /* 0x0001f29706001986 */ /* 0x0001e4000c101534 */
.L_x_295:
[----:B------:R-:W-:Y:S05]  /*c7c0*/  BSYNC B0 ;  /* 0x0000000000007941 */ /* 0x000fea0003800000 */
.L_x_41:
[----:B0-----:R-:W-:Y:S01]  /*c7d0*/  IMAD.U32 R3, RZ, RZ, UR50 ;  /* 0x00000032ff037e24 */ /* 0x001fe2000f8e00ff */
[----:B------:R-:W-:Y:S01]  /*c7e0*/  ULDC.64 UR4, c[0x0][0x850] ;  /* 0x0002140000047ab9 */ /* 0x000fe20000000a00 */
[----:B------:R-:W-:Y:S02]  /*c7f0*/  IMAD.U32 R0, RZ, RZ, UR50 ;  /* 0x00000032ff007e24 */ /* 0x000fe4000f8e00ff */
[----:B------:R-:W-:Y:S01]  /*c800*/  IMAD.U32 R4, RZ, RZ, UR48 ;  /* 0x00000030ff047e24 */ /* 0x000fe2000f8e00ff */
[----:B------:R-:W-:Y:S01]  /*c810*/  LEA R16, P0, R3, R16, 0x1 ;  /* 0x0000001003107211 */ /* 0x000fe200078008ff */
[----:B------:R-:W-:Y:S02]  /*c820*/  IMAD.U32 R3, RZ, RZ, UR37 ;  /* 0x00000025ff037e24 */ /* 0x000fe4000f8e00ff */
[----:B------:R0:W-:Y:S01]  /*c830*/  SYNCS.ARRIVE.TRANS64.A1T0 RZ, [R4+UR44], RZ ;  /* 0x000000ff04ff79a7 */ /* 0x0001e2000810002c */
[----:B------:R-:W-:Y:S02]  /*c840*/  IMAD.MOV.U32 R22, RZ, RZ, -0x1 ;  /* 0xffffffffff167424 */ /* 0x000fe400078e00ff */
[----:B------:R-:W-:Y:S01]  /*c850*/  LEA.HI.X R17, R0, R17, R3, 0x1, P0 ;  /* 0x0000001100117211 */ /* 0x000fe200000f0c03 */
[----:B-----5:R-:W-:Y:S01]  /*c860*/  IMAD.MOV.U32 R18, RZ, RZ, -0x1 ;  /* 0xffffffffff127424 */ /* 0x020fe200078e00ff */
[----:B------:R-:W-:Y:S01]  /*c870*/  ISETP.GE.U32.AND P0, PT, R16, UR4, PT ;  /* 0x0000000410007c0c */ /* 0x000fe2000bf06070 */
[----:B------:R-:W-:Y:S01]  /*c880*/  IMAD.MOV.U32 R19, RZ, RZ, -0x1 ;  /* 0xffffffffff137424 */ /* 0x000fe200078e00ff */
[----:B------:R-:W-:-:S02]  /*c890*/  PRMT R0, RZ, 0x7610, R0 ;  /* 0x00007610ff007816 */ /* 0x000fc40000000000 */
[----:B------:R-:W-:-:S13]  /*c8a0*/  ISETP.GE.U32.AND.EX P0, PT, R17, UR5, PT, P0 ;  /* 0x0000000511007c0c */ /* 0x000fda000bf06100 */
[----:B0-----:R-:W-:Y:S05]  /*c8b0*/  @P0 BRA `(.L_x_296) ;  /* 0x0000000400640947 */ /* 0x001fea0003800000 */
[----:B------:R-:W0:Y:S01]  /*c8c0*/  S2R R12, SR_CTAID.X ;  /* 0x00000000000c7919 */ /* 0x000e220000002500 */
[----:B------:R-:W5:Y:S01]  /*c8d0*/  LDC.64 R10, c[0x0][0x828] ;  /* 0x00020a00ff0a7b82 */ /* 0x000f620000000a00 */
[----:B------:R-:W-:Y:S01]  /*c8e0*/  ULDC UR4, c[0x0][0x150] ;  /* 0x0000540000047ab9 */ /* 0x000fe20000000800 */
[----:B-1234-:R-:W-:Y:S01]  /*c8f0*/  IMAD.MOV.U32 R8, RZ, RZ, R16 ;  /* 0x000000ffff087224 */ /* 0x01efe200078e0010 */
[----:B------:R-:W1:Y:S01]  /*c900*/  S2R R20, SR_CTAID.Y ;  /* 0x0000000000147919 */ /* 0x000e620000002600 */
[----:B------:R-:W-:-:S04]  /*c910*/  IMAD.MOV.U32 R9, RZ, RZ, R17 ;  /* 0x000000ffff097224 */ /* 0x000fc800078e0011 */
[----:B------:R-:W2:Y:S08]  /*c920*/  LDC R21, c[0x0][0x144] ;  /* 0x00005100ff157b82 */ /* 0x000eb00000000800 */
[----:B------:R-:W3:Y:S08]  /*c930*/  LDC R0, c[0x0][0x830] ;  /* 0x00020c00ff007b82 */ /* 0x000ef00000000800 */
[----:B------:R-:W4:Y:S01]  /*c940*/  LDC.64 R14, c[0x0][0x820] ;  /* 0x00020800ff0e7b82 */ /* 0x000f220000000a00 */
[----:B-----5:R-:W-:-:S04]  /*c950*/  ISETP.NE.U32.AND P0, PT, R10, RZ, PT ;  /* 0x000000ff0a00720c */ /* 0x020fc80003f05070 */
[----:B------:R-:W-:Y:S02]  /*c960*/  ISETP.NE.AND.EX P0, PT, R11, RZ, PT, P0 ;  /* 0x000000ff0b00720c */ /* 0x000fe40003f05300 */
[----:B0-----:R-:W-:-:S05]  /*c970*/  I2FP.F32.U32 R3, R12 ;  /* 0x0000000c00037245 */ /* 0x001fca0000201000 */
[----:B------:R-:W-:-:S04]  /*c980*/  FMUL R3, R3, UR4 ;  /* 0x0000000403037c20 */ /* 0x000fc80008400000 */
[----:B------:R0:W0:Y:S02]  /*c990*/  F2I.U32.TRUNC.NTZ R18, R3 ;  /* 0x0000000300127305 */ /* 0x000024000020f000 */
[----:B-123--:R-:W-:Y:S05]  /*c9a0*/  @!P0 BRA `(.L_x_297) ;  /* 0x0000000000288947 */ /* 0x00efea0003800000 */
[----:B0-----:R-:W0:Y:S02]  /*c9b0*/  LDC R3, c[0x0][0x834] ;  /* 0x00020d00ff037b82 */ /* 0x001e240000000800 */
        /* <DEDUP_REMOVED lines=9> */
.L_x_297:
[----:B------:R-:W1:Y:S01]  /*ca50*/  LDC.64 R26, c[0x0][0x840] ;  /* 0x00021000ff1a7b82 */ /* 0x000e620000000a00 */
[-CC-:B------:R-:W-:Y:S01]  /*ca60*/  SHF.R.U64 R19, R8, R0.reuse, R9.reuse ;  /* 0x0000000008137219 */ /* 0x180fe20000001209 */
[----:B0-----:R-:W-:Y:S01]  /*ca70*/  IMAD.MOV R18, RZ, RZ, -R18 ;  /* 0x000000ffff127224 */ /* 0x001fe200078e0a12 */
[----:B------:R-:W-:Y:S01]  /*ca80*/  SHF.R.U32.HI R0, RZ, R0, R9 ;  /* 0x00000000ff007219 */ /* 0x000fe20000011609 */
[----:B------:R-:W-:Y:S01]  /*ca90*/  ULDC UR4, c[0x0][0x154] ;  /* 0x0000550000047ab9 */ /* 0x000fe20000000800 */
[----:B------:R-:W-:Y:S01]  /*caa0*/  IADD3 R3, P0, RZ, -R19, RZ ;  /* 0x80000013ff037210 */ /* 0x000fe20007f1e0ff */
[----:B------:R-:W-:Y:S02]  /*cab0*/  IMAD R21, R21, R18, R12 ;  /* 0x0000001215157224 */ /* 0x000fe400078e020c */
[----:B------:R-:W0:Y:S01]  /*cac0*/  LDC R6, c[0x0][0x818] ;  /* 0x00020600ff067b82 */ /* 0x000e220000000800 */
[----:B------:R-:W-:Y:S02]  /*cad0*/  IMAD.MOV.U32 R7, RZ, RZ, 0x1 ;  /* 0x00000001ff077424 */ /* 0x000fe400078e00ff */
[----:B------:R-:W-:-:S04]  /*cae0*/  IMAD.X R5, RZ, RZ, ~R0, P0 ;  /* 0x000000ffff057224 */ /* 0x000fc800000e0e00 */
[-C--:B----4-:R-:W-:Y:S01]  /*caf0*/  IMAD R0, R5, R14.reuse, RZ ;  /* 0x0000000e05007224 */ /* 0x090fe200078e02ff */
[----:B------:R-:W2:Y:S01]  /*cb00*/  LDC R8, c[0x0][0x808] ;  /* 0x00020200ff087b82 */ /* 0x000ea20000000800 */
[----:B------:R-:W-:-:S04]  /*cb10*/  IMAD.WIDE.U32 R4, R3, R14, R16 ;  /* 0x0000000e03047225 */ /* 0x000fc800078e0010 */
[----:B------:R-:W-:Y:S01]  /*cb20*/  IMAD R3, R3, R15, R0 ;  /* 0x0000000f03037224 */ /* 0x000fe200078e0200 */
[----:B------:R-:W-:Y:S02]  /*cb30*/  I2FP.F32.U32 R0, R20 ;  /* 0x0000001400007245 */ /* 0x000fe40000201000 */
[----:B------:R-:W3:Y:S01]  /*cb40*/  LDC R22, c[0x0][0x858] ;  /* 0x00021600ff167b82 */ /* 0x000ee20000000800 */
[----:B------:R-:W-:Y:S01]  /*cb50*/  IMAD.IADD R3, R5, 0x1, R3 ;  /* 0x0000000105037824 */ /* 0x000fe200078e0203 */
[----:B-1----:R-:W-:Y:S01]  /*cb60*/  ISETP.NE.U32.AND P0, PT, R26, RZ, PT ;  /* 0x000000ff1a00720c */ /* 0x002fe20003f05070 */
[----:B------:R-:W-:Y:S01]  /*cb70*/  FMUL R0, R0, UR4 ;  /* 0x0000000400007c20 */ /* 0x000fe20008400000 */
[----:B------:R-:W-:Y:S02]  /*cb80*/  IMAD.MOV.U32 R5, RZ, RZ, -0x1 ;  /* 0xffffffffff057424 */ /* 0x000fe400078e00ff */
[----:B------:R-:W-:Y:S01]  /*cb90*/  ISETP.NE.AND.EX P0, PT, R27, RZ, PT, P0 ;  /* 0x000000ff1b00720c */ /* 0x000fe20003f05300 */
[----:B------:R1:W4:Y:S01]  /*cba0*/  F2I.U32.TRUNC.NTZ R13, R0 ;  /* 0x00000000000d7305 */ /* 0x000322000020f000 */
[----:B------:R-:W1:Y:S01]  /*cbb0*/  LDC R15, c[0x0][0x148] ;  /* 0x00005200ff0f7b82 */ /* 0x000e620000000800 */
[----:B0-----:R-:W-:-:S02]  /*cbc0*/  SHF.R.U64 R12, R4, R6, R3 ;  /* 0x00000006040c7219 */ /* 0x001fc40000001203 */
[----:B------:R-:W-:-:S05]  /*cbd0*/  SHF.R.U32.HI R3, RZ, R6, R3 ;  /* 0x00000006ff037219 */ /* 0x000fca0000011603 */
[----:B------:R-:W0:Y:S01]  /*cbe0*/  LDC R18, c[0x0][0x800] ;  /* 0x00020000ff127b82 */ /* 0x000e220000000800 */
[-CC-:B--2---:R-:W-:Y:S02]  /*cbf0*/  SHF.R.U64 R10, R12, R8.reuse, R3.reuse ;  /* 0x000000080c0a7219 */ /* 0x184fe40000001203 */
[----:B------:R-:W-:-:S05]  /*cc00*/  SHF.R.U32.HI R3, RZ, R8, R3 ;  /* 0x00000008ff037219 */ /* 0x000fca0000011603 */
[----:B------:R-:W2:Y:S01]  /*cc10*/  LDC R24, c[0x0][0x848] ;  /* 0x00021200ff187b82 */ /* 0x000ea20000000800 */
[-C--:B---3--:R-:W-:Y:S02]  /*cc20*/  SHF.L.U32 R4, R5, R22.reuse, RZ ;  /* 0x0000001605047219 */ /* 0x088fe400000006ff */
[-CC-:B------:R-:W-:Y:S02]  /*cc30*/  SHF.R.U64 R14, R10, R22.reuse, R3.reuse ;  /* 0x000000160a0e7219 */ /* 0x180fe40000001203 */
[----:B------:R-:W-:Y:S02]  /*cc40*/  SHF.R.U32.HI R5, RZ, R22, R3 ;  /* 0x00000016ff057219 */ /* 0x000fe40000011603 */
[----:B------:R-:W-:Y:S01]  /*cc50*/  LOP3.LUT R25, RZ, R4, RZ, 0x33, !PT ;  /* 0x00000004ff197212 */ /* 0x000fe200078e33ff */
[----:B------:R-:W3:Y:S01]  /*cc60*/  LDC R28, c[0x0][0x838] ;  /* 0x00020e00ff1c7b82 */ /* 0x000ee20000000800 */
[----:B------:R-:W-:Y:S01]  /*cc70*/  SHF.L.U32 R22, R7, R22, RZ ;  /* 0x0000001607167219 */ /* 0x000fe200000006ff */
[----:B------:R-:W-:-:S06]  /*cc80*/  IMAD.MOV.U32 R4, RZ, RZ, R14 ;  /* 0x000000ffff047224 */ /* 0x000fcc00078e000e */
[----:B------:R-:W0:Y:S01]  /*cc90*/  LDC R29, c[0x0][0x810] ;  /* 0x00020400ff1d7b82 */ /* 0x000e220000000800 */
[----:B----4-:R-:W-:Y:S05]  /*cca0*/  @!P0 BRA `(.L_x_298) ;  /* 0x0000000000288947 */ /* 0x010fea0003800000 */
[----:B------:R-:W4:Y:S02]  /*ccb0*/  LDC R3, c[0x0][0x84c] ;  /* 0x00021300ff037b82 */ /* 0x000f240000000800 */
[----:B----4-:R-:W-:-:S05]  /*ccc0*/  IADD3 R3, P0, R14, R3, RZ ;  /* 0x000000030e037210 */ /* 0x010fca0007f1e0ff */
        /* <DEDUP_REMOVED lines=8> */
.L_x_298:
[----:B------:R-:W-:Y:S01]  /*cd50*/  ISETP.NE.AND P0, PT, R2, 0x1, PT ;  /* 0x000000010200780c */ /* 0x000fe20003f05270 */
[----:B0-----:R-:W-:Y:S01]  /*cd60*/  VIADD R7, R18, 0xffffffff ;  /* 0xffffffff12077836 */ /* 0x001fe20000000000 */
[----:B-12---:R-:W-:Y:S01]  /*cd70*/  SHF.R.U64 R0, R4, R24, R5 ;  /* 0x0000001804007219 */ /* 0x006fe20000001205 */
[----:B------:R-:W-:Y:S01]  /*cd80*/  IMAD.MOV R13, RZ, RZ, -R13 ;  /* 0x000000ffff0d7224 */ /* 0x000fe200078e0a0d */
[----:B------:R-:W-:Y:S01]  /*cd90*/  LOP3.LUT R5, R10, R25, RZ, 0xc0, !PT ;  /* 0x000000190a057212 */ /* 0x000fe200078ec0ff */
[----:B------:R-:W-:Y:S02]  /*cda0*/  IMAD.MOV.U32 R4, RZ, RZ, 0x1 ;  /* 0x00000001ff047424 */ /* 0x000fe400078e00ff */
[----:B------:R-:W-:Y:S02]  /*cdb0*/  IMAD.MOV R3, RZ, RZ, -R0 ;  /* 0x000000ffff037224 */ /* 0x000fe400078e0a00 */
[----:B------:R-:W-:Y:S01]  /*cdc0*/  IMAD R22, R22, R0, R5 ;  /* 0x0000000016167224 */ /* 0x000fe200078e0205 */
[----:B------:R-:W-:Y:S01]  /*cdd0*/  LOP3.LUT R5, R12, R7, RZ, 0xc0, !PT ;  /* 0x000000070c057212 */ /* 0x000fe200078ec0ff */
[----:B---3--:R-:W-:-:S02]  /*cde0*/  IMAD R0, R3, R28, R14 ;  /* 0x0000001c03007224 */ /* 0x008fc400078e020e */
[----:B------:R-:W-:Y:S02]  /*cdf0*/  @P0 IMAD R21, R15, R13, R20 ;  /* 0x0000000d0f150224 */ /* 0x000fe400078e0214 */
[----:B------:R-:W-:Y:S01]  /*ce00*/  IMAD R3, R0, R18, R5 ;  /* 0x0000001200037224 */ /* 0x000fe200078e0205 */
[----:B------:R-:W-:Y:S01]  /*ce10*/  PRMT R0, R4, 0x7610, R0 ;  /* 0x0000761004007816 */ /* 0x000fe20000000000 */
[----:B------:R-:W-:-:S05]  /*ce20*/  IMAD R22, R22, R29, R21 ;  /* 0x0000001d16167224 */ /* 0x000fca00078e0215 */
[----:B------:R-:W-:Y:S02]  /*ce30*/  SEL R18, R3, R22, !P0 ;  /* 0x0000001603127207 */ /* 0x000fe40004000000 */
[----:B------:R-:W-:-:S07]  /*ce40*/  SEL R22, R22, R3, !P0 ;  /* 0x0000000316167207 */ /* 0x000fce0004000000 */
.L_x_296:
[----:B------:R-:W-:Y:S01]  /*ce50*/  LOP3.LUT P0, RZ, R0, 0xff, RZ, 0xc0, !PT ;  /* 0x000000ff00ff7812 */ /* 0x000fe2000780c0ff */
[----:B------:R-:W-:-:S12]  /*ce60*/  ULOP3.LUT UR45, UR45, 0x1, URZ, 0x3c, !UPT ;  /* 0x000000012d2d7892 */ /* 0x000fd8000f8e3c3f */
[----:B------:R-:W-:Y:S05]  /*ce70*/  @P0 BRA `(.L_x_299) ;  /* 0xffffff4400480947 */ /* 0x000fea000383ffff */
[----:B------:R-:W-:Y:S05]  /*ce80*/  EXIT ;  /* 0x000000000000794d */ /* 0x000fea0003800000 */
.L_x_13:
[----:B------:R-:W-:-:S08]  /*ce90*/  ISETP.NE.AND P0, PT, RZ, UR4, PT ;  /* 0x00000004ff007c0c */ /* 0x000fd0000bf05270 */
[----:B------:R-:W0:-:S00]  /*cea0*/  USETMAXREG.DEALLOC.CTAPOOL 0x28 ;  /* 0x00000028000079c8 */ /* 0x000e0000080e0500 */
[----:B------:R-:W-:Y:S05]  /*ceb0*/  @P0 EXIT ;  /* 0x000000000000094d */ /* 0x000fea0003800000 */
[----:B0-----:R-:W-:Y:S01]  /*cec0*/  LOP3.LUT P0, RZ, R3, 0xff, RZ, 0xc0, !PT ;  /* 0x000000ff03ff7812 */ /* 0x001fe2000780c0ff */
[----:B------:R-:W-:Y:S02]  /*ced0*/  IMAD.MOV.U32 R24, RZ, RZ, 0x1 ;  /* 0x00000001ff187424 */ /* 0x000fe400078e00ff */
[----:B------:R-:W-:-:S10]  /*cee0*/  IMAD.MOV.U32 R25, RZ, RZ, RZ ;  /* 0x000000ffff197224 */ /* 0x000fd400078e00ff */
[----:B------:R-:W-:Y:S05]  /*cef0*/  @!P0 BRA `(.L_x_300) ;  /* 0x0000000c00e08947 */ /* 0x000fea0003800000 */
[----:B------:R-:W-:Y:S01]  /*cf00*/  LOP3.LUT P0, RZ, R0, 0x1f, RZ, 0xc0, !PT ;  /* 0x0000001f00ff7812 */ /* 0x000fe2000780c0ff */
[----:B------:R-:W-:Y:S01]  /*cf10*/  ULDC UR40, c[0x0][0x858] ;  /* 0x0002160000287ab9 */ /* 0x000fe20000000800 */
[C---:B------:R-:W-:Y:S01]  /*cf20*/  ISETP.NE.AND P1, PT, R23.reuse, RZ, PT ;  /* 0x000000ff1700720c */ /* 0x040fe20003f25270 */
[----:B------:R-:W-:Y:S01]  /*cf30*/  UMOV UR4, 0xffffffff ;  /* 0xffffffff00047882 */ /* 0x000fe20000000000 */
[----:B------:R-:W-:Y:S01]  /*cf40*/  ISETP.NE.OR P0, PT, R23, RZ, !P0 ;  /* 0x000000ff1700720c */ /* 0x000fe20004705670 */
[----:B------:R-:W-:Y:S01]  /*cf50*/  BSSY B6, `(.L_x_300) ;  /* 0x00000f2000067945 */ /* 0x000fe20003800000 */
[----:B------:R-:W-:Y:S01]  /*cf60*/  USHF.L.U32 UR4, UR4, UR40, URZ ;  /* 0x0000002804047299 */ /* 0x000fe2000800063f */
[----:B------:R-:W-:Y:S01]  /*cf70*/  P2R R0, PR, RZ, 0x2 ;  /* 0x00000002ff007803 */ /* 0x000fe20000000000 */
[----:B------:R-:W-:Y:S01]  /*cf80*/  IMAD.MOV.U32 R26, RZ, RZ, 0x1 ;  /* 0x00000001ff1a7424 */ /* 0x000fe200078e00ff */
[----:B------:R-:W-:Y:S01]  /*cf90*/  P2R R28, PR, RZ, 0x1 ;  /* 0x00000001ff1c7803 */ /* 0x000fe20000000000 */
[----:B------:R-:W-:Y:S01]  /*cfa0*/  IMAD.MOV.U32 R25, RZ, RZ, RZ ;  /* 0x000000ffff197224 */ /* 0x000fe200078e00ff */
[----:B------:R-:W-:Y:S01]  /*cfb0*/  ULDC UR41, c[0x0][0x800] ;  /* 0x0002000000297ab9 */ /* 0x000fe20000000800 */
[----:B------:R-:W-:Y:S01]  /*cfc0*/  IMAD.MOV.U32 R24, RZ, RZ, 0x1 ;  /* 0x00000001ff187424 */ /* 0x000fe200078e00ff */
[----:B------:R-:W-:Y:S01]  /*cfd0*/  UMOV UR5, 0x1 ;  /* 0x0000000100057882 */ /* 0x000fe20000000000 */
[----:B------:R-:W-:-:S02]  /*cfe0*/  UIADD3 UR43, UR38, 0x1, URZ ;  /* 0x00000001262b7890 */ /* 0x000fc4000fffe03f */
[----:B------:R-:W-:Y:S02]  /*cff0*/  ULOP3.LUT UR42, UR39, 0x2, URZ, 0xfc, !UPT ;  /* 0x00000002272a7892 */ /* 0x000fe4000f8efc3f */
[----:B------:R-:W-:Y:S02]  /*d000*/  UIADD3 UR41, UR41, -0x1, URZ ;  /* 0xffffffff29297890 */ /* 0x000fe4000fffe03f */
[----:B------:R-:W-:Y:S02]  /*d010*/  USHF.L.U32 UR40, UR5, UR40, URZ ;  /* 0x0000002805287299 */ /* 0x000fe4000800063f */
[----:B------:R-:W-:Y:S01]  /*d020*/  ULOP3.LUT UR36, URZ, UR4, URZ, 0x33, !UPT ;  /* 0x000000043f247292 */ /* 0x000fe2000f8e333f */
[----:B------:R-:W-:-:S11]  /*d030*/  ULDC.64 UR44, c[0x0][0x198] ;  /* 0x00006600002c7ab9 */ /* 0x000fd60000000a00 */
.L_x_317:
[----:B------:R-:W0:Y:S01]  /*d040*/  S2R R0, SR_CgaCtaId ;  /* 0x0000000000007919 */ /* 0x000e220000008800 */
[----:B------:R-:W-:-:S04]  /*d050*/  MOV R27, 0x400 ;  /* 0x00000400001b7802 */ /* 0x000fc80000000f00 */
[----:B0-----:R-:W-:-:S05]  /*d060*/  LEA R27, R0, R27, 0x18 ;  /* 0x0000001b001b7211 */ /* 0x001fca00078ec0ff */
[----:B------:R-:W-:-:S05]  /*d070*/  VIADD R0, R27, 0x800 ;  /* 0x000008001b007836 */ /* 0x000fca0000000000 */
[----:B------:R-:W-:-:S13]  /*d080*/  LOP3.LUT P0, RZ, R0, 0x3ff, RZ, 0xc0, !PT ;  /* 0x000003ff00ff7812 */ /* 0x000fda000780c0ff */
[----:B------:R-:W-:Y:S05]  /*d090*/  @!P0 BRA `(.L_x_301) ;  /* 0x0000000000408947 */ /* 0x000fea0003800000 */
[----:B------:R-:W-:Y:S01]  /*d0a0*/  MOV R14, 0x0 ;  /* 0x00000000000e7802 */ /* 0x000fe20000000f00 */
[----:B------:R-:W-:Y:S01]  /*d0b0*/  ULDC.64 UR4, c[0x4][0x70] ;  /* 0x01001c0000047ab9 */ /* 0x000fe20000000a00 */
[----:B------:R-:W-:Y:S01]  /*d0c0*/  ULDC.64 UR6, c[0x4][0x8] ;  /* 0x0100020000067ab9 */ /* 0x000fe20000000a00 */
[----:B------:R-:W-:Y:S02]  /*d0d0*/  IMAD.U32 R4, RZ, RZ, UR4 ;  /* 0x00000004ff047e24 */ /* 0x000fe4000f8e00ff */
[----:B------:R-:W-:Y:S01]  /*d0e0*/  IMAD.U32 R5, RZ, RZ, UR5 ;  /* 0x00000005ff057e24 */ /* 0x000fe2000f8e00ff */
[----:B------:R-:W0:Y:S01]  /*d0f0*/  LDC.64 R14, c[0x4][R14] ;  /* 0x010000000e0e7b82 */ /* 0x000e220000000a00 */
[----:B------:R-:W-:Y:S01]  /*d100*/  ULDC.64 UR4, c[0x4][0x78] ;  /* 0x01001e0000047ab9 */ /* 0x000fe20000000a00 */
[----:B------:R-:W-:Y:S02]  /*d110*/  IMAD.U32 R10, RZ, RZ, UR6 ;  /* 0x00000006ff0a7e24 */ /* 0x000fe4000f8e00ff */
[----:B------:R-:W-:-:S02]  /*d120*/  IMAD.U32 R6, RZ, RZ, UR4 ;  /* 0x00000004ff067e24 */ /* 0x000fc4000f8e00ff */
[----:B------:R-:W-:Y:S02]  /*d130*/  IMAD.U32 R7, RZ, RZ, UR5 ;  /* 0x00000005ff077e24 */ /* 0x000fe4000f8e00ff */
[----:B------:R-:W-:Y:S02]  /*d140*/  IMAD.U32 R11, RZ, RZ, UR7 ;  /* 0x00000007ff0b7e24 */ /* 0x000fe4000f8e00ff */
[----:B------:R-:W-:Y:S02]  /*d150*/  IMAD.MOV.U32 R8, RZ, RZ, 0x70 ;  /* 0x00000070ff087424 */ /* 0x000fe400078e00ff */
[----:B------:R-:W-:Y:S02]  /*d160*/  IMAD.MOV.U32 R12, RZ, RZ, 0x1 ;  /* 0x00000001ff0c7424 */ /* 0x000fe400078e00ff */
[----:B------:R-:W-:-:S07]  /*d170*/  IMAD.MOV.U32 R13, RZ, RZ, RZ ;  /* 0x000000ffff0d7224 */ /* 0x000fce00078e00ff */
[----:B------:R-:W-:-:S07]  /*d180*/  LEPC R20, `(.L_x_301) ;  /* 0x000000001014794e */ /* 0x000fce0000000000 */
[----:B0----5:R-:W-:Y:S05]  /*d190*/  CALL.ABS.NOINC R14 ;  /* 0x000000000e007343 */ /* 0x021fea0003c00000 */
.L_x_301:
        /* <DEDUP_REMOVED lines=19> */
.L_x_302:
[----:B------:R-:W0:Y:S02]  /*d2d0*/  LDC R0, c[0x0][0x28c] ;  /* 0x0000a300ff007b82 */ /* 0x000e240000000800 */
[----:B0-----:R-:W-:-:S13]  /*d2e0*/  ISETP.GE.AND P0, PT, R0, 0x1, PT ;  /* 0x000000010000780c */ /* 0x001fda0003f06270 */
[----:B------:R-:W-:Y:S05]  /*d2f0*/  @!P0 BRA `(.L_x_303) ;  /* 0x0000000400208947 */ /* 0x000fea0003800000 */
[----:B------:R-:W-:Y:S01]  /*d300*/  BSSY B0, `(.L_x_303) ;  /* 0x0000047000007945 */ /* 0x000fe20003800000 */
[----:B------:R-:W-:Y:S02]  /*d310*/  IMAD.SHL.U32 R18, R18, 0x100, RZ ;  /* 0x0000010012127824 */ /* 0x000fe400078e00ff */
[----:B------:R-:W-:Y:S02]  /*d320*/  IMAD.SHL.U32 R22, R22, 0x40, RZ ;  /* 0x0000004016167824 */ /* 0x000fe400078e00ff */
[----:B------:R-:W-:Y:S02]  /*d330*/  IMAD.MOV.U32 R7, RZ, RZ, RZ ;  /* 0x000000ffff077224 */ /* 0x000fe400078e00ff */
[----:B------:R-:W-:Y:S02]  /*d340*/  IMAD.U32 R8, RZ, RZ, UR43 ;  /* 0x0000002bff087e24 */ /* 0x000fe4000f8e00ff */
[----:B------:R-:W-:Y:S02]  /*d350*/  IMAD.MOV.U32 R0, RZ, RZ, R24 ;  /* 0x000000ffff007224 */ /* 0x000fe400078e0018 */
[----:B------:R-:W-:-:S07]  /*d360*/  IMAD.MOV.U32 R4, RZ, RZ, R25 ;  /* 0x000000ffff047224 */ /* 0x000fce00078e0019 */
.L_x_312:
[----:B------:R-:W-:Y:S01]  /*d370*/  IMAD R6, R4, 0x8, R27 ;  /* 0x0000000804067824 */ /* 0x000fe200078e021b */
[----:B------:R-:W-:Y:S01]  /*d380*/  SHF.L.U32 R3, R0, 0x1f, RZ ;  /* 0x0000001f00037819 */ /* 0x000fe200000006ff */
[----:B------:R-:W-:Y:S01]  /*d390*/  BSSY B1, `(.L_x_304) ;  /* 0x0000005000017945 */ /* 0x000fe20003800000 */
[----:B------:R-:W-:Y:S02]  /*d3a0*/  ISETP.NE.AND P1, PT, R23, RZ, PT ;  /* 0x000000ff1700720c */ /* 0x000fe40003f25270 */
[----:B------:R-:W0:Y:S11]  /*d3b0*/  SYNCS.PHASECHK.TRANS64.TRYWAIT P0, [R6+URZ+0x18], R3 ;  /* 0x00001803060075a7 */ /* 0x000e36000800017f */
[----:B------:R-:W1:Y:S01]  /*d3c0*/  @!P1 LDC R5, c[0x0][0x70c] ;  /* 0x0001c300ff059b82 */ /* 0x000e620000000800 */
[----:B0-----:R-:W-:Y:S05]  /*d3d0*/  @!P0 BRA `(.L_x_305) ;  /* 0x0000000c00d08947 */ /* 0x001fea0003800000 */
.L_x_329:
[----:B------:R-:W-:Y:S05]  /*d3e0*/  BSYNC B1 ;  /* 0x0000000000017941 */ /* 0x000fea0003800000 */
.L_x_304:
[----:B------:R-:W-:Y:S01]  /*d3f0*/  ISETP.NE.AND P0, PT, R23, RZ, PT ;  /* 0x000000ff1700720c */ /* 0x000fe20003f05270 */
[----:B------:R-:W-:-:S04]  /*d400*/  UPRMT UR4, UR42, 0x9910, URZ ;  /* 0x000099102a047896 */ /* 0x000fc8000800003f */
[----:B------:R-:W-:-:S08]  /*d410*/  UISETP.NE.AND UP0, UPT, UR4, 0x2, UPT ;  /* 0x000000020400788c */ /* 0x000fd0000bf05270 */
[----:B-1----:R1:W-:Y:S01]  /*d420*/  @!P0 SYNCS.ARRIVE.TRANS64 RZ, [R6+URZ], R5 ;  /* 0x0000000506ff89a7 */ /* 0x0023e2000800003f */
[----:B------:R-:W-:-:S13]  /*d430*/  PLOP3.LUT P0, PT, PT, PT, UP0, 0x80, 0x0 ;  /* 0x000000000000781c */ /* 0x000fda0003f0f008 */
[----:B-1----:R-:W-:Y:S05]  /*d440*/  @P0 BRA `(.L_x_306) ;  /* 0x0000000000040947 */ /* 0x002fea0003800000 */
[----:B------:R-:W-:Y:S01]  /*d450*/  BPT.TRAP 0x1 ;  /* 0x000000040000795c */ /* 0x000fe20000300000 */
.L_x_306:
[----:B------:R-:W-:Y:S01]  /*d460*/  ISETP.NE.AND P0, PT, R28, RZ, PT ;  /* 0x000000ff1c00720c */ /* 0x000fe20003f05270 */
[----:B------:R-:W-:-:S12]  /*d470*/  BSSY B1, `(.L_x_307) ;  /* 0x0000003000017945 */ /* 0x000fd80003800000 */
[----:B------:R-:W-:Y:S05]  /*d480*/  @P0 BRA `(.L_x_308) ;  /* 0x0000000000040947 */ /* 0x000fea0003800000 */
[----:B------:R-:W-:Y:S01]  /*d490*/  BPT.TRAP 0x1 ;  /* 0x000000040000795c */ /* 0x000fe20000300000 */
.L_x_308:
[----:B------:R-:W-:Y:S05]  /*d4a0*/  BSYNC B1 ;  /* 0x0000000000017941 */ /* 0x000fea0003800000 */
.L_x_307:
[----:B------:R-:W-:-:S03]  /*d4b0*/  UMOV UR4, 0xffffffff ;  /* 0xffffffff00047882 */ /* 0x000fc60000000000 */
[----:B------:R-:W-:Y:S05]  /*d4c0*/  BRA.DIV UR4, `(.L_x_309) ;  /* 0x0000000e04a87947 */ /* 0x000fea000b800000 */
[----:B------:R-:W-:-:S13]  /*d4d0*/  ELECT P6, URZ, PT ;  /* 0x00000000003f782f */ /* 0x000fda00038c0000 */
.L_x_332:
[----:B------:R-:W-:Y:S04]  /*d4e0*/  BSSY B1, `(.L_x_310) ;  /* 0x000001f000017945 */ /* 0x000fe80003800000 */
[----:B------:R-:W-:Y:S05]  /*d4f0*/  @!P6 BRA `(.L_x_311) ;  /* 0x000000000074e947 */ /* 0x000fea0003800000 */
[C-C-:B0-----:R-:W-:Y:S01]  /*d500*/  IMAD R3, R4.reuse, 0x2000, R27.reuse ;  /* 0x0000200004037824 */ /* 0x141fe200078e021b */
[----:B------:R-:W-:Y:S01]  /*d510*/  R2UR UR26, R7 ;  /* 0x00000000071a72ca */ /* 0x000fe200000e0000 */
[----:B------:R-:W-:Y:S01]  /*d520*/  IMAD R5, R4, 0x10000, R27 ;  /* 0x0001000004057824 */ /* 0x000fe200078e021b */
[----:B------:R-:W-:Y:S01]  /*d530*/  R2UR UR25, R6 ;  /* 0x00000000061972ca */ /* 0x000fe200000e0000 */
[----:B------:R-:W-:Y:S01]  /*d540*/  UIADD3 UR4, UP0, UR44, 0xf0, URZ ;  /* 0x000000f02c047890 */ /* 0x000fe2000ff1e03f */
[----:B------:R-:W-:Y:S01]  /*d550*/  R2UR UR24, R3 ;  /* 0x00000000031872ca */ /* 0x000fe200000e0000 */
[----:B------:R-:W-:Y:S01]  /*d560*/  UIADD3 UR14, UP1, UR44, 0x1f0, URZ ;  /* 0x000001f02c0e7890 */ /* 0x000fe2000ff3e03f */
[----:B------:R-:W-:Y:S01]  /*d570*/  R2UR UR8, R5 ;  /* 0x00000000050872ca */ /* 0x000fe200000e0000 */
[----:B------:R-:W-:Y:S01]  /*d580*/  UIADD3.X UR5, URZ, UR45, URZ, UP0, !UPT ;  /* 0x0000002d3f057290 */ /* 0x000fe200087fe43f */
[----:B------:R-:W-:Y:S01]  /*d590*/  R2UR UR28, R19 ;  /* 0x00000000131c72ca */ /* 0x000fe200000e0000 */
[----:B------:R-:W-:Y:S01]  /*d5a0*/  UIADD3.X UR15, URZ, UR45, URZ, UP1, !UPT ;  /* 0x0000002d3f0f7290 */ /* 0x000fe20008ffe43f */
[----:B------:R-:W-:Y:S01]  /*d5b0*/  R2UR UR27, R22 ;  /* 0x00000000161b72ca */ /* 0x000fe200000e0000 */
[----:B------:R-:W-:Y:S01]  /*d5c0*/  UMOV UR6, 0x0 ;  /* 0x0000000000067882 */ /* 0x000fe20000000000 */
[----:B------:R-:W-:Y:S01]  /*d5d0*/  R2UR UR19, R18 ;  /* 0x00000000121372ca */ /* 0x000fe200000e0000 */
[----:B------:R-:W-:Y:S01]  /*d5e0*/  UIADD3 UR10, UR26, 0x40, URZ ;  /* 0x000000401a0a7890 */ /* 0x000fe2000fffe03f */
[----:B------:R-:W-:Y:S01]  /*d5f0*/  UMOV UR7, 0x10000000 ;  /* 0x1000000000077882 */ /* 0x000fe20000000000 */
[----:B------:R-:W-:-:S02]  /*d600*/  UMOV UR17, UR25 ;  /* 0x0000001900117c82 */ /* 0x000fc40008000000 */
[----:B------:R-:W-:Y:S02]  /*d610*/  UIADD3 UR24, UR24, 0x800, URZ ;  /* 0x0000080018187890 */ /* 0x000fe4000fffe03f */
[----:B------:R-:W-:Y:S02]  /*d620*/  UIADD3 UR16, UR8, 0x6800, URZ ;  /* 0x0000680008107890 */ /* 0x000fe4000fffe03f */
[----:B------:R-:W-:Y:S01]  /*d630*/  UIADD3 UR8, UR8, 0xe800, URZ ;  /* 0x0000e80008087890 */ /* 0x000fe2000fffe03f */
[----:B------:R-:W-:Y:S01]  /*d640*/  UMOV UR18, UR26 ;  /* 0x0000001a00127c82 */ /* 0x000fe20008000000 */
[----:B------:R-:W-:Y:S01]  /*d650*/  UMOV UR20, UR28 ;  /* 0x0000001c00147c82 */ /* 0x000fe20008000000 */
[----:B------:R-:W-:Y:S02]  /*d660*/  UMOV UR9, UR25 ;  /* 0x0000001900097c82 */ /* 0x000fe40008000000 */
[----:B------:R1:W-:Y:S01]  /*d670*/  UTMALDG.3D [UR24], [UR4], desc[UR6] ;  /* 0x00000618040075b4 */ /* 0x0003e20008011000 */
[----:B------:R-:W-:Y:S01]  /*d680*/  UMOV UR12, UR28 ;  /* 0x0000001c000c7c82 */ /* 0x000fe20008000000 */
[----:B------:R-:W-:Y:S01]  /*d690*/  UMOV UR11, UR19 ;  /* 0x00000013000b7c82 */ /* 0x000fe20008000000 */
[----:B------:R1:W-:Y:S01]  /*d6a0*/  UTMALDG.3D [UR16], [UR14], desc[UR6] ;  /* 0x000006100e0075b4 */ /* 0x0003e20008011000 */
[----:B------:R1:W-:Y:S02]  /*d6b0*/  UTMALDG.3D [UR8], [UR14], desc[UR6] ;  /* 0x000006080e0075b4 */ /* 0x0003e40008011000 */
[----:B-1----:R-:W-:Y:S01]  /*d6c0*/  NOP ;  /* 0x0000000000007918 */ /* 0x002fe20000000000 */
.L_x_311:
[----:B------:R-:W-:Y:S05]  /*d6d0*/  BSYNC B1 ;  /* 0x0000000000017941 */ /* 0x000fea0003800000 */
.L_x_310:
[----:B------:R-:W-:Y:S02]  /*d6e0*/  VIADD R8, R8, 0xffffffff ;  /* 0xffffffff08087836 */ /* 0x000fe40000000000 */
[----:B------:R-:W-:Y:S02]  /*d6f0*/  VIADD R4, R4, 0x1 ;  /* 0x0000000104047836 */ /* 0x000fe40000000000 */
[----:B------:R-:W-:Y:S01]  /*d700*/  VIADD R7, R7, 0x80 ;  /* 0x0000008007077836 */ /* 0x000fe20000000000 */
[----:B------:R-:W-:Y:S02]  /*d710*/  ISETP.GT.AND P1, PT, R8, 0x1, PT ;  /* 0x000000010800780c */ /* 0x000fe40003f24270 */
[----:B------:R-:W-:-:S04]  /*d720*/  ISETP.NE.AND P0, PT, R4, 0x3, PT ;  /* 0x000000030400780c */ /* 0x000fc80003f05270 */
[----:B0-----:R-:W-:Y:S02]  /*d730*/  SEL R3, RZ, 0x1, P0 ;  /* 0x00000001ff037807 */ /* 0x001fe40000000000 */
[----:B------:R-:W-:Y:S02]  /*d740*/  SEL R4, R4, RZ, P0 ;  /* 0x000000ff04047207 */ /* 0x000fe40000000000 */
[----:B------:R-:W-:-:S03]  /*d750*/  LOP3.LUT R0, R0, R3, RZ, 0x3c, !PT ;  /* 0x0000000300007212 */ /* 0x000fc600078e3cff */
[----:B------:R-:W-:Y:S05]  /*d760*/  @P1 BRA `(.L_x_312) ;  /* 0xfffffffc00001947 */ /* 0x000fea000383ffff */
[----:B------:R-:W-:Y:S05]  /*d770*/  BSYNC B0 ;  /* 0x0000000000007941 */ /* 0x000fea0003800000 */
.L_x_303:
[----:B------:R-:W-:Y:S01]  /*d780*/  VIADD R0, R25, UR38 ;  /* 0x0000002619007c36 */ /* 0x000fe20008000000 */
[----:B------:R-:W-:Y:S01]  /*d790*/  LOP3.LUT P1, RZ, R26, 0xff, RZ, 0xc0, !PT ;  /* 0x000000ff1aff7812 */ /* 0x000fe2000782c0ff */
[----:B------:R-:W-:Y:S01]  /*d7a0*/  IMAD.U32 R3, RZ, RZ, UR38 ;  /* 0x00000026ff037e24 */ /* 0x000fe2000f8e00ff */
[----:B------:R-:W-:Y:S01]  /*d7b0*/  IADD3 R16, P2, R16, UR50, RZ ;  /* 0x0000003210107c10 */ /* 0x000fe2000ff5e0ff */
[----:B------:R-:W-:Y:S01]  /*d7c0*/  ULDC.64 UR4, c[0x0][0x850] ;  /* 0x0002140000047ab9 */ /* 0x000fe20000000a00 */
[C---:B------:R-:W-:Y:S01]  /*d7d0*/  ISETP.GT.U32.AND P0, PT, R0.reuse, 0x2, PT ;  /* 0x000000020000780c */ /* 0x040fe20003f04070 */
[----:B------:R-:W-:Y:S01]  /*d7e0*/  UISETP.GE.U32.AND UP0, UPT, UR38, 0x3, UPT ;  /* 0x000000032600788c */ /* 0x000fe2000bf06070 */
[----:B------:R-:W-:Y:S01]  /*d7f0*/  IADD3.X R17, R17, UR37, RZ, P2, !PT ;  /* 0x0000002511117c10 */ /* 0x000fe200097fe4ff */
[----:B------:R-:W-:Y:S01]  /*d800*/  IMAD.WIDE.U32 R4, R0, -0x55555555, RZ ;  /* 0xaaaaaaab00047825 */ /* 0x000fe200078e00ff */
[----:B------:R-:W-:Y:S01]  /*d810*/  ISETP.LT.U32.AND P0, PT, R3, 0x3, P0 ;  /* 0x000000030300780c */ /* 0x000fe20000701070 */
[----:B------:R-:W-:Y:S01]  /*d820*/  BSSY B0, `(.L_x_313) ;  /* 0x0000062000007945 */ /* 0x000fe20003800000 */
[----:B------:R-:W-:Y:S01]  /*d830*/  PRMT R26, RZ, 0x7610, R26 ;  /* 0x00007610ff1a7816 */ /* 0x000fe2000000001a */
[----:B------:R-:W-:Y:S01]  /*d840*/  IMAD.MOV.U32 R22, RZ, RZ, -0x1 ;  /* 0xffffffffff167424 */ /* 0x000fe200078e00ff */
[----:B------:R-:W-:Y:S01]  /*d850*/  SEL R3, RZ, 0x1, !P0 ;  /* 0x00000001ff037807 */ /* 0x000fe20004000000 */
[----:B------:R0:W-:Y:S01]  /*d860*/  @P1 SYNCS.ARRIVE.TRANS64.A1T0 RZ, [R27+URZ+0x68], RZ ;  /* 0x000068ff1bff19a7 */ /* 0x0001e2000810003f */
[----:B------:R-:W-:Y:S01]  /*d870*/  ISETP.GE.U32.AND P0, PT, R16, UR4, PT ;  /* 0x0000000410007c0c */ /* 0x000fe2000bf06070 */
[----:B------:R-:W-:Y:S01]  /*d880*/  IMAD.MOV.U32 R18, RZ, RZ, -0x1 ;  /* 0xffffffffff127424 */ /* 0x000fe200078e00ff */
[----:B------:R-:W-:Y:S01]  /*d890*/  PLOP3.LUT P1, PT, PT, PT, UP0, 0x80, 0x0 ;  /* 0x000000000000781c */ /* 0x000fe20003f2f008 */
[----:B------:R-:W-:Y:S01]  /*d8a0*/  IMAD.MOV.U32 R19, RZ, RZ, -0x1 ;  /* 0xffffffffff137424 */ /* 0x000fe200078e00ff */
[----:B------:R-:W-:-:S02]  /*d8b0*/  ISETP.GE.U32.AND.EX P0, PT, R17, UR5, PT, P0 ;  /* 0x0000000511007c0c */ /* 0x000fc4000bf06100 */
[----:B------:R-:W-:Y:S02]  /*d8c0*/  SHF.R.U32.HI R5, RZ, 0x1, R5 ;  /* 0x00000001ff057819 */ /* 0x000fe40000011605 */
[----:B------:R-:W-:-:S03]  /*d8d0*/  LOP3.LUT R24, R24, R3, RZ, 0x3c, !PT ;  /* 0x0000000318187212 */ /* 0x000fc600078e3cff */
[--C-:B------:R-:W-:Y:S01]  /*d8e0*/  IMAD R25, R5, -0x3, R0.reuse ;  /* 0xfffffffd05197824 */ /* 0x100fe200078e0200 */
[----:B------:R-:W-:-:S03]  /*d8f0*/  PRMT R0, RZ, 0x7610, R0 ;  /* 0x00007610ff007816 */ /* 0x000fc60000000000 */
[----:B------:R-:W-:Y:S02]  /*d900*/  @P1 LOP3.LUT R24, R24, 0x1, R5, 0x78, !PT ;  /* 0x0000000118181812 */ /* 0x000fe400078e7805 */
[----:B0-----:R-:W-:Y:S05]  /*d910*/  @P0 BRA `(.L_x_314) ;  /* 0x0000000400480947 */ /* 0x001fea0003800000 */
[----:B------:R-:W-:Y:S01]  /*d920*/  ULDC.64 UR4, c[0x0][0x828] ;  /* 0x00020a0000047ab9 */ /* 0x000fe20000000a00 */
[----:B------:R-:W0:Y:S01]  /*d930*/  S2R R3, SR_CTAID.X ;  /* 0x0000000000037919 */ /* 0x000e220000002500 */
[----:B------:R-:W-:Y:S01]  /*d940*/  ISETP.NE.U32.AND P0, PT, RZ, UR4, PT ;  /* 0x00000004ff007c0c */ /* 0x000fe2000bf05070 */
[----:B------:R-:W-:Y:S01]  /*d950*/  ULDC UR7, c[0x0][0x830] ;  /* 0x00020c0000077ab9 */ /* 0x000fe20000000800 */
[----:B------:R-:W-:Y:S01]  /*d960*/  IMAD.MOV.U32 R4, RZ, RZ, R16 ;  /* 0x000000ffff047224 */ /* 0x000fe200078e0010 */
[----:B------:R-:W1:Y:S01]  /*d970*/  S2R R0, SR_CTAID.Y ;  /* 0x0000000000007919 */ /* 0x000e620000002600 */
[----:B------:R-:W-:Y:S01]  /*d980*/  ISETP.NE.AND.EX P0, PT, RZ, UR5, PT, P0 ;  /* 0x00000005ff007c0c */ /* 0x000fe2000bf05300 */
[----:B------:R-:W-:-:S12]  /*d990*/  IMAD.MOV.U32 R5, RZ, RZ, R17 ;  /* 0x000000ffff057224 */ /* 0x000fd800078e0011 */
[----:B------:R-:W-:Y:S05]  /*d9a0*/  @!P0 BRA `(.L_x_315) ;  /* 0x0000000000288947 */ /* 0x000fea0003800000 */
[----:B------:R-:W-:Y:S02]  /*d9b0*/  ULDC UR6, c[0x0][0x834] ;  /* 0x00020d0000067ab9 */ /* 0x000fe40000000800 */
[----:B------:R-:W-:-:S05]  /*d9c0*/  IADD3 R9, P0, R16, UR6, RZ ;  /* 0x0000000610097c10 */ /* 0x000fca000ff1e0ff */
[----:B------:R-:W-:-:S04]  /*d9d0*/  IMAD.X R11, RZ, RZ, R17, P0 ;  /* 0x000000ffff0b7224 */ /* 0x000fc800000e0611 */
[----:B------:R-:W-:-:S04]  /*d9e0*/  IMAD.WIDE.U32 R6, R11, UR4, RZ ;  /* 0x000000040b067c25 */ /* 0x000fc8000f8e00ff */
[----:B------:R-:W-:-:S04]  /*d9f0*/  IMAD.WIDE.U32 R6, P0, R9, UR5, R6 ;  /* 0x0000000509067c25 */ /* 0x000fc8000f800006 */
[----:B------:R-:W-:-:S04]  /*da00*/  IMAD.WIDE.U32 R8, R9, UR4, RZ ;  /* 0x0000000409087c25 */ /* 0x000fc8000f8e00ff */
[----:B------:R-:W-:Y:S01]  /*da10*/  IMAD.X R5, RZ, RZ, RZ, P0 ;  /* 0x000000ffff057224 */ /* 0x000fe200000e06ff */
[----:B------:R-:W-:Y:S01]  /*da20*/  IADD3 RZ, P0, R9, R6, RZ ;  /* 0x0000000609ff7210 */ /* 0x000fe20007f1e0ff */
[----:B------:R-:W-:-:S04]  /*da30*/  IMAD.MOV.U32 R4, RZ, RZ, R7 ;  /* 0x000000ffff047224 */ /* 0x000fc800078e0007 */
[----:B------:R-:W-:-:S08]  /*da40*/  IMAD.WIDE.U32.X R4, R11, UR5, R4, P0 ;  /* 0x000000050b047c25 */ /* 0x000fd000080e0404 */
.L_x_315:
[--C-:B------:R-:W-:Y:S01]  /*da50*/  SHF.R.U64 R19, R4, UR7, R5.reuse ;  /* 0x0000000704137c19 */ /* 0x100fe20008001205 */
[----:B------:R-:W-:Y:S01]  /*da60*/  ULDC.64 UR4, c[0x0][0x820] ;  /* 0x0002080000047ab9 */ /* 0x000fe20000000a00 */
[----:B------:R-:W-:Y:S01]  /*da70*/  SHF.R.U32.HI R4, RZ, UR7, R5 ;  /* 0x00000007ff047c19 */ /* 0x000fe20008011605 */
[----:B------:R-:W-:Y:S01]  /*da80*/  ULDC.64 UR8, c[0x0][0x840] ;  /* 0x0002100000087ab9 */ /* 0x000fe20000000a00 */
[----:B------:R-:W-:Y:S01]  /*da90*/  IADD3 R7, P0, RZ, -R19, RZ ;  /* 0x80000013ff077210 */ /* 0x000fe20007f1e0ff */
[----:B------:R-:W2:Y:S01]  /*daa0*/  LDC R13, c[0x0][0x148] ;  /* 0x00005200ff0d7b82 */ /* 0x000ea20000000800 */
[----:B0-----:R-:W-:Y:S01]  /*dab0*/  I2FP.F32.U32 R8, R3 ;  /* 0x0000000300087245 */ /* 0x001fe20000201000 */
[----:B------:R-:W-:Y:S02]  /*dac0*/  ULDC UR6, c[0x0][0x808] ;  /* 0x0002020000067ab9 */ /* 0x000fe40000000800 */
[----:B------:R-:W-:Y:S01]  /*dad0*/  IMAD.X R4, RZ, RZ, ~R4, P0 ;  /* 0x000000ffff047224 */ /* 0x000fe200000e0e04 */
[----:B------:R-:W-:-:S03]  /*dae0*/  ISETP.NE.U32.AND P0, PT, RZ, UR8, PT ;  /* 0x00000008ff007c0c */ /* 0x000fc6000bf05070 */
[----:B------:R-:W-:Y:S01]  /*daf0*/  IMAD R6, R4, UR4, RZ ;  /* 0x0000000404067c24 */ /* 0x000fe2000f8e02ff */
[----:B------:R-:W-:Y:S01]  /*db00*/  ISETP.NE.AND.EX P0, PT, RZ, UR9, PT, P0 ;  /* 0x00000009ff007c0c */ /* 0x000fe2000bf05300 */
[----:B------:R-:W-:Y:S01]  /*db10*/  IMAD.WIDE.U32 R4, R7, UR4, R16 ;  /* 0x0000000407047c25 */ /* 0x000fe2000f8e0010 */
[----:B------:R-:W-:-:S03]  /*db20*/  ULDC UR4, c[0x0][0x150] ;  /* 0x0000540000047ab9 */ /* 0x000fc60000000800 */
[----:B------:R-:W-:Y:S01]  /*db30*/  FMUL R8, R8, UR4 ;  /* 0x0000000408087c20 */ /* 0x000fe20008400000 */
[----:B------:R-:W-:Y:S01]  /*db40*/  IMAD R7, R7, UR5, R6 ;  /* 0x0000000507077c24 */ /* 0x000fe2000f8e0206 */
[----:B------:R-:W-:Y:S01]  /*db50*/  ULDC UR4, c[0x0][0x818] ;  /* 0x0002060000047ab9 */ /* 0x000fe20000000800 */
[----:B------:R-:W0:Y:S01]  /*db60*/  LDC R6, c[0x0][0x144] ;  /* 0x00005100ff067b82 */ /* 0x000e220000000800 */
[----:B------:R-:W-:Y:S01]  /*db70*/  ULDC UR5, c[0x0][0x154] ;  /* 0x0000550000057ab9 */ /* 0x000fe20000000800 */
[----:B------:R-:W-:Y:S01]  /*db80*/  IMAD.IADD R5, R5, 0x1, R7 ;  /* 0x0000000105057824 */ /* 0x000fe200078e0207 */
[----:B------:R-:W3:Y:S04]  /*db90*/  F2I.U32.TRUNC.NTZ R8, R8 ;  /* 0x0000000800087305 */ /* 0x000ee8000020f000 */
[----:B------:R-:W-:-:S02]  /*dba0*/  SHF.R.U64 R10, R4, UR4, R5 ;  /* 0x00000004040a7c19 */ /* 0x000fc40008001205 */
[----:B-1----:R-:W-:Y:S02]  /*dbb0*/  I2FP.F32.U32 R4, R0 ;  /* 0x0000000000047245 */ /* 0x002fe40000201000 */
[----:B------:R-:W-:Y:S01]  /*dbc0*/  SHF.R.U32.HI R5, RZ, UR4, R5 ;  /* 0x00000004ff057c19 */ /* 0x000fe20008011605 */
[----:B------:R-:W-:Y:S02]  /*dbd0*/  ULDC UR4, c[0x0][0x858] ;  /* 0x0002160000047ab9 */ /* 0x000fe40000000800 */
[----:B------:R-:W-:Y:S01]  /*dbe0*/  FMUL R7, R4, UR5 ;  /* 0x0000000504077c20 */ /* 0x000fe20008400000 */
[--C-:B------:R-:W-:Y:S02]  /*dbf0*/  SHF.R.U64 R12, R10, UR6, R5.reuse ;  /* 0x000000060a0c7c19 */ /* 0x100fe40008001205 */
[----:B------:R-:W-:Y:S01]  /*dc00*/  SHF.R.U32.HI R5, RZ, UR6, R5 ;  /* 0x00000006ff057c19 */ /* 0x000fe20008011605 */
[----:B------:R1:W4:Y:S01]  /*dc10*/  F2I.U32.TRUNC.NTZ R14, R7 ;  /* 0x00000007000e7305 */ /* 0x000322000020f000 */
[----:B---3--:R-:W-:-:S02]  /*dc20*/  IMAD.MOV R8, RZ, RZ, -R8 ;  /* 0x000000ffff087224 */ /* 0x008fc400078e0a08 */
[--C-:B------:R-:W-:Y:S02]  /*dc30*/  SHF.R.U64 R11, R12, UR4, R5.reuse ;  /* 0x000000040c0b7c19 */ /* 0x100fe40008001205 */
[----:B------:R-:W-:Y:S01]  /*dc40*/  SHF.R.U32.HI R5, RZ, UR4, R5 ;  /* 0x00000004ff057c19 */ /* 0x000fe20008011605 */
[----:B0-----:R-:W-:Y:S02]  /*dc50*/  IMAD R3, R6, R8, R3 ;  /* 0x0000000806037224 */ /* 0x001fe400078e0203 */
[----:B------:R-:W-:Y:S01]  /*dc60*/  IMAD.MOV.U32 R4, RZ, RZ, R11 ;  /* 0x000000ffff047224 */ /* 0x000fe200078e000b */
[----:B-12-4-:R-:W-:Y:S06]  /*dc70*/  @!P0 BRA `(.L_x_316) ;  /* 0x0000000000288947 */ /* 0x016fec0003800000 */
        /* <DEDUP_REMOVED lines=10> */
.L_x_316:
[----:B------:R-:W-:Y:S01]  /*dd20*/  ISETP.NE.AND P0, PT, R2, 0x1, PT ;  /* 0x000000010200780c */ /* 0x000fe20003f05270 */
[----:B------:R-:W-:Y:S01]  /*dd30*/  ULDC UR4, c[0x0][0x848] ;  /* 0x0002120000047ab9 */ /* 0x000fe20000000800 */
[----:B------:R-:W-:Y:S01]  /*dd40*/  IMAD.MOV R14, RZ, RZ, -R14 ;  /* 0x000000ffff0e7224 */ /* 0x000fe200078e0a0e */
[----:B------:R-:W-:Y:S01]  /*dd50*/  SHF.R.U64 R5, R4, UR4, R5 ;  /* 0x0000000404057c19 */ /* 0x000fe20008001205 */
[----:B------:R-:W-:Y:S01]  /*dd60*/  ULDC UR4, c[0x0][0x838] ;  /* 0x00020e0000047ab9 */ /* 0x000fe20000000800 */
[----:B------:R-:W-:Y:S01]  /*dd70*/  LOP3.LUT R12, R12, UR36, RZ, 0xc0, !PT ;  /* 0x000000240c0c7c12 */ /* 0x000fe2000f8ec0ff */
[----:B------:R-:W-:Y:S01]  /*dd80*/  ULDC UR5, c[0x0][0x810] ;  /* 0x0002040000057ab9 */ /* 0x000fe20000000800 */
[----:B------:R-:W-:-:S03]  /*dd90*/  LOP3.LUT R22, R10, UR41, RZ, 0xc0, !PT ;  /* 0x000000290a167c12 */ /* 0x000fc6000f8ec0ff */
[----:B------:R-:W-:-:S03]  /*dda0*/  IMAD R12, R5, UR40, R12 ;  /* 0x00000028050c7c24 */ /* 0x000fc6000f8e020c */
[----:B------:R-:W-:Y:S02]  /*ddb0*/  @P0 IMAD R3, R13, R14, R0 ;  /* 0x0000000e0d030224 */ /* 0x000fe400078e0200 */
[----:B------:R-:W-:Y:S02]  /*ddc0*/  IMAD.MOV R0, RZ, RZ, -R5 ;  /* 0x000000ffff007224 */ /* 0x000fe400078e0a05 */
[----:B------:R-:W-:Y:S02]  /*ddd0*/  IMAD R3, R12, UR5, R3 ;  /* 0x000000050c037c24 */ /* 0x000fe4000f8e0203 */
[----:B------:R-:W-:Y:S01]  /*dde0*/  IMAD R11, R0, UR4, R11 ;  /* 0x00000004000b7c24 */ /* 0x000fe2000f8e020b */
[----:B------:R-:W-:Y:S01]  /*ddf0*/  ULDC UR4, c[0x0][0x800] ;  /* 0x0002000000047ab9 */ /* 0x000fe20000000800 */
[----:B------:R-:W-:Y:S02]  /*de00*/  IMAD.MOV.U32 R0, RZ, RZ, 0x1 ;  /* 0x00000001ff007424 */ /* 0x000fe400078e00ff */
[----:B------:R-:W-:-:S05]  /*de10*/  IMAD R22, R11, UR4, R22 ;  /* 0x000000040b167c24 */ /* 0x000fca000f8e0216 */
[----:B------:R-:W-:Y:S02]  /*de20*/  SEL R18, R22, R3, !P0 ;  /* 0x0000000316127207 */ /* 0x000fe40004000000 */
[----:B------:R-:W-:-:S07]  /*de30*/  SEL R22, R3, R22, !P0 ;  /* 0x0000001603167207 */ /* 0x000fce0004000000 */
.L_x_314:
[----:B------:R-:W-:Y:S05]  /*de40*/  BSYNC B0 ;  /* 0x0000000000007941 */ /* 0x000fea0003800000 */
.L_x_313:
[----:B------:R-:W-:-:S13]  /*de50*/  LOP3.LUT P0, RZ, R0, 0xff, RZ, 0xc0, !PT ;  /* 0x000000ff00ff7812 */ /* 0x000fda000780c0ff */
[----:B------:R-:W-:Y:S05]  /*de60*/  @P0 BRA `(.L_x_317) ;  /* 0xfffffff000740947 */ /* 0x000fea000383ffff */
[----:B------:R-:W-:Y:S05]  /*de70*/  BSYNC B6 ;  /* 0x0000000000067941 */ /* 0x000fea0003800000 */
.L_x_300:
[----:B------:R-:W-:-:S03]  /*de80*/  UMOV UR4, 0xffffffff ;  /* 0xffffffff00047882 */ /* 0x000fc60000000000 */
[----:B------:R-:W-:Y:S05]  /*de90*/  BRA.DIV UR4, `(.L_x_318) ;  /* 0x0000000604547947 */ /* 0x000fea000b800000 */
[----:B------:R-:W-:-:S13]  /*dea0*/  ELECT P6, URZ, PT ;  /* 0x00000000003f782f */ /* 0x000fda00038c0000 */
.L_x_335:
[----:B------:R-:W-:Y:S04]  /*deb0*/  BSSY B0, `(.L_x_319) ;  /* 0x0000023000007945 */ /* 0x000fe80003800000 */
[----:B------:R-:W-:Y:S05]  /*dec0*/  @!P6 BRA `(.L_x_320) ;  /* 0x000000000084e947 */ /* 0x000fea0003800000 */
[----:B------:R-:W-:-:S04]  /*ded0*/  ULOP3.LUT UR4, UR39, 0x2, URZ, 0xfc, !UPT ;  /* 0x0000000227047892 */ /* 0x000fc8000f8efc3f */
[----:B------:R-:W-:-:S06]  /*dee0*/  UISETP.NE.AND UP0, UPT, UR4, 0x3, UPT ;  /* 0x000000030400788c */ /* 0x000fcc000bf05270 */
[----:B------:R-:W-:-:S13]  /*def0*/  PLOP3.LUT P0, PT, PT, PT, UP0, 0x80, 0x0 ;  /* 0x000000000000781c */ /* 0x000fda0003f0f008 */
[----:B------:R-:W-:Y:S05]  /*df00*/  @!P0 BRA `(.L_x_321) ;  /* 0x0000000000048947 */ /* 0x000fea0003800000 */
[----:B------:R-:W-:Y:S01]  /*df10*/  BPT.TRAP 0x1 ;  /* 0x000000040000795c */ /* 0x000fe20000300000 */
.L_x_321:
[----:B------:R-:W0:Y:S01]  /*df20*/  S2R R3, SR_CgaCtaId ;  /* 0x0000000000037919 */ /* 0x000e220000008800 */
[----:B------:R-:W-:Y:S02]  /*df30*/  MOV R0, 0x400 ;  /* 0x0000040000007802 */ /* 0x000fe40000000f00 */
[----:B------:R-:W-:Y:S02]  /*df40*/  SHF.L.U32 R2, R24, 0x1f, RZ ;  /* 0x0000001f18027819 */ /* 0x000fe400000006ff */
[----:B0-----:R-:W-:-:S05]  /*df50*/  LEA R0, R3, R0, 0x18 ;  /* 0x0000000003007211 */ /* 0x001fca00078ec0ff */
[----:B------:R-:W-:-:S04]  /*df60*/  VIADD R0, R0, 0x18 ;  /* 0x0000001800007836 */ /* 0x000fc80000000000 */
[C---:B------:R-:W-:Y:S02]  /*df70*/  IMAD R7, R25.reuse, 0x8, R0 ;  /* 0x0000000819077824 */ /* 0x040fe400078e0200 */
[----:B------:R-:W-:Y:S02]  /*df80*/  VIADD R25, R25, 0x1 ;  /* 0x0000000119197836 */ /* 0x000fe40000000000 */
[----:B------:R-:W0:Y:S03]  /*df90*/  SYNCS.PHASECHK.TRANS64.TRYWAIT P0, [R7+URZ], R2 ;  /* 0x00000002070075a7 */ /* 0x000e26000800017f */
[----:B------:R-:W-:-:S04]  /*dfa0*/  ISETP.NE.AND P1, PT, R25, 0x3, PT ;  /* 0x000000031900780c */ /* 0x000fc80003f25270 */
[----:B------:R-:W-:Y:S02]  /*dfb0*/  SEL R3, RZ, 0x1, P1 ;  /* 0x00000001ff037807 */ /* 0x000fe40000800000 */
[----:B------:R-:W-:Y:S02]  /*dfc0*/  SEL R25, R25, RZ, P1 ;  /* 0x000000ff19197207 */ /* 0x000fe40000800000 */
[----:B------:R-:W-:-:S03]  /*dfd0*/  LOP3.LUT R9, R24, R3, RZ, 0x3c, !PT ;  /* 0x0000000318097212 */ /* 0x000fc600078e3cff */
[----:B------:R-:W-:Y:S01]  /*dfe0*/  IMAD R6, R25, 0x8, R0 ;  /* 0x0000000819067824 */ /* 0x000fe200078e0200 */
[----:B------:R-:W-:Y:S01]  /*dff0*/  SHF.L.U32 R5, R9, 0x1f, RZ ;  /* 0x0000001f09057819 */ /* 0x000fe200000006ff */
[----:B0-----:R-:W-:Y:S06]  /*e000*/  @!P0 BRA `(.L_x_322) ;  /* 0x0000000400188947 */ /* 0x001fec0003800000 */
.L_x_336:
[----:B------:R-:W1:Y:S01]  /*e010*/  SYNCS.PHASECHK.TRANS64.TRYWAIT P0, [R6+URZ], R5 ;  /* 0x00000005060075a7 */ /* 0x000e62000800017f */
[----:B0-----:R-:W-:-:S05]  /*e020*/  VIADD R2, R25, 0x1 ;  /* 0x0000000119027836 */ /* 0x001fca0000000000 */
[----:B------:R-:W-:-:S04]  /*e030*/  ISETP.NE.AND P1, PT, R2, 0x3, PT ;  /* 0x000000030200780c */ /* 0x000fc80003f25270 */
[----:B------:R-:W-:Y:S02]  /*e040*/  SEL R4, RZ, 0x1, P1 ;  /* 0x00000001ff047807 */ /* 0x000fe40000800000 */
[----:B------:R-:W-:Y:S02]  /*e050*/  SEL R3, R2, RZ, P1 ;  /* 0x000000ff02037207 */ /* 0x000fe40000800000 */
[----:B------:R-:W-:Y:S01]  /*e060*/  LOP3.LUT R4, R9, R4, RZ, 0x3c, !PT ;  /* 0x0000000409047212 */ /* 0x000fe200078e3cff */
[----:B-1----:R-:W-:Y:S06]  /*e070*/  @!P0 BRA `(.L_x_323) ;  /* 0x0000000400108947 */ /* 0x002fec0003800000 */
.L_x_337:
[----:B------:R-:W-:Y:S01]  /*e080*/  IMAD R3, R3, 0x8, R0 ;  /* 0x0000000803037824 */ /* 0x000fe200078e0200 */
[----:B------:R-:W-:-:S07]  /*e090*/  SHF.L.U32 R0, R4, 0x1f, RZ ;  /* 0x0000001f04007819 */ /* 0x000fce00000006ff */
.L_x_324:
[----:B-1----:R1:W2:Y:S02]  /*e0a0*/  SYNCS.PHASECHK.TRANS64.TRYWAIT P0, [R3+URZ], R0 ;  /* 0x00000000030075a7 */ /* 0x0022a4000800017f */
[----:B--2---:R-:W-:Y:S05]  /*e0b0*/  @!P0 NANOSLEEP.SYNCS 0x989680 ;  /* 0x009896800000895d */ /* 0x004fea0003900000 */
[----:B------:R-:W2:Y:S02]  /*e0c0*/  @!P0 SYNCS.PHASECHK.TRANS64 P0, [R3+URZ], R0 ;  /* 0x00000000030085a7 */ /* 0x000ea4000800007f */
[----:B--2---:R-:W-:Y:S05]  /*e0d0*/  @!P0 BRA `(.L_x_324) ;  /* 0xfffffffc00f08947 */ /* 0x004fea000383ffff */
.L_x_320:
[----:B------:R-:W-:Y:S05]  /*e0e0*/  BSYNC B0 ;  /* 0x0000000000007941 */ /* 0x000fea0003800000 */
.L_x_319:
[----:B------:R-:W-:Y:S05]  /*e0f0*/  EXIT ;  /* 0x000000000000794d */ /* 0x000fea0003800000 */
.L_x_15:
[----:B0-----:R-:W-:-:S04]  /*e100*/  IMAD.U32 R3, RZ, RZ, UR46 ;  /* 0x0000002eff037e24 */ /* 0x001fc8000f8e00ff */
[----:B------:R0:W1:Y:S03]  /*e110*/  SYNCS.PHASECHK.TRANS64.TRYWAIT P0, [R3+URZ+-0x8], R0 ;  /* 0xfffff800030075a7 */ /* 0x000066000800017f */
[----:B-1----:R-:W-:Y:S05]  /*e120*/  @!P0 NANOSLEEP.SYNCS 0x989680 ;  /* 0x009896800000895d */ /* 0x002fea0003900000 */
[----:B------:R-:W1:Y:S02]  /*e130*/  @!P0 SYNCS.PHASECHK.TRANS64 P0, [R3+URZ+-0x8], R0 ;  /* 0xfffff800030085a7 */ /* 0x000e64000800007f */
[----:B-1----:R-:W-:Y:S05]  /*e140*/  @!P0 BRA `(.L_x_15) ;  /* 0xfffffffc00ec8947 */ /* 0x002fea000383ffff */
[----:B------:R-:W-:Y:S05]  /*e150*/  BRA `(.L_x_325) ;  /* 0xffffff3000a07947 */ /* 0x000fea000383ffff */
.L_x_17:
[----:B------:R-:W-:Y:S01]  /*e160*/  CS2R R12, SRZ ;  /* 0x00000000000c7805 */ /* 0x000fe2000001ff00 */
[----:B------:R-:W-:Y:S02]  /*e170*/  IMAD.MOV.U32 R11, RZ, RZ, 0x1f ;  /* 0x0000001fff0b7424 */ /* 0x000fe400078e00ff */
[----:B------:R-:W-:-:S07]  /*e180*/  IMAD.MOV.U32 R15, RZ, RZ, -0x1 ;  /* 0xffffffffff0f7424 */ /* 0x000fce00078e00ff */
[----:B-----5:R-:W-:Y:S05]  /*e190*/  WARPSYNC.COLLECTIVE R15, `(.L_x_326) ;  /* 0x000000000f087348 */ /* 0x020fea0003c00000 */
[----:B------:R0:W1:Y:S02]  /*e1a0*/  SHFL.IDX P6, R14, R13, R12, R11 ;  /* 0x0000000c0d0e7389 */ /* 0x00006400000c000b */
[----:B01---5:R-:W-:Y:S01]  /*e1b0*/  ENDCOLLECTIVE ;  /* 0x000000000000791b */ /* 0x023fe20003800000 */
.L_x_326:
[----:B------:R-:W-:Y:S05]  /*e1c0*/  BRA `(.L_x_327) ;  /* 0xffffff3000e47947 */ /* 0x000fea000383ffff */
.L_x_21:
[----:B-1----:R1:W2:Y:S02]  /*e1d0*/  SYNCS.PHASECHK.TRANS64.TRYWAIT P1, [R3+URZ], R0 ;  /* 0x00000000030075a7 */ /* 0x0022a4000802017f */
[----:B--2---:R-:W-:Y:S05]  /*e1e0*/  @!P1 NANOSLEEP.SYNCS 0x989680 ;  /* 0x009896800000995d */ /* 0x004fea0003900000 */
[----:B------:R-:W2:Y:S02]  /*e1f0*/  @!P1 SYNCS.PHASECHK.TRANS64 P1, [R3+URZ], R0 ;  /* 0x00000000030095a7 */ /* 0x000ea4000802007f */
[----:B--2---:R-:W-:Y:S05]  /*e200*/  @!P1 BRA `(.L_x_21) ;  /* 0xfffffffc00f09947 */ /* 0x004fea000383ffff */
[----:B------:R-:W-:Y:S05]  /*e210*/  BRA `(.L_x_20) ;  /* 0xffffff3400007947 */ /* 0x000fea000383ffff */
.L_x_26:
[----:B0-----:R0:W1:Y:S02]  /*e220*/  SYNCS.PHASECHK.TRANS64.TRYWAIT P1, [R5+URZ], R8 ;  /* 0x00000008050075a7 */ /* 0x001064000802017f */
[----:B-1----:R-:W-:Y:S05]  /*e230*/  @!P1 NANOSLEEP.SYNCS 0x989680 ;  /* 0x009896800000995d */ /* 0x002fea0003900000 */
[----:B------:R-:W1:Y:S02]  /*e240*/  @!P1 SYNCS.PHASECHK.TRANS64 P1, [R5+URZ], R8 ;  /* 0x00000008050095a7 */ /* 0x000e64000802007f */
[----:B-1----:R-:W-:Y:S05]  /*e250*/  @!P1 BRA `(.L_x_26) ;  /* 0xfffffffc00f09947 */ /* 0x002fea000383ffff */
[----:B------:R-:W-:Y:S05]  /*e260*/  BRA `(.L_x_25) ;  /* 0xffffff4400207947 */ /* 0x000fea000383ffff */
.L_x_35:
[----:B0-----:R0:W1:Y:S02]  /*e270*/  SYNCS.PHASECHK.TRANS64.TRYWAIT P1, [R12+URZ], R7 ;  /* 0x000000070c0075a7 */ /* 0x001064000802017f */
[----:B-1----:R-:W-:Y:S05]  /*e280*/  @!P1 NANOSLEEP.SYNCS 0x989680 ;  /* 0x009896800000995d */ /* 0x002fea0003900000 */
[----:B------:R-:W1:Y:S02]  /*e290*/  @!P1 SYNCS.PHASECHK.TRANS64 P1, [R12+URZ], R7 ;  /* 0x000000070c0095a7 */ /* 0x000e64000802007f */
[----:B-1----:R-:W-:Y:S05]  /*e2a0*/  @!P1 BRA `(.L_x_35) ;  /* 0xfffffffc00f09947 */ /* 0x002fea000383ffff */
[----:B------:R-:W-:Y:S05]  /*e2b0*/  BRA `(.L_x_34) ;  /* 0xffffff5400807947 */ /* 0x000fea000383ffff */
.L_x_40:
[----:B-1----:R-:W-:-:S04]  /*e2c0*/  IMAD.U32 R3, RZ, RZ, UR46 ;  /* 0x0000002eff037e24 */ /* 0x002fc8000f8e00ff */
[----:B------:R1:W2:Y:S03]  /*e2d0*/  SYNCS.PHASECHK.TRANS64.TRYWAIT P0, [R3+URZ+0x8], R0 ;  /* 0x00000800030075a7 */ /* 0x0002a6000800017f */
[----:B--2---:R-:W-:Y:S05]  /*e2e0*/  @!P0 NANOSLEEP.SYNCS 0x989680 ;  /* 0x009896800000895d */ /* 0x004fea0003900000 */
[----:B------:R-:W2:Y:S02]  /*e2f0*/  @!P0 SYNCS.PHASECHK.TRANS64 P0, [R3+URZ+0x8], R0 ;  /* 0x00000800030085a7 */ /* 0x000ea4000800007f */
[----:B--2---:R-:W-:Y:S05]  /*e300*/  @!P0 BRA `(.L_x_40) ;  /* 0xfffffffc00ec8947 */ /* 0x004fea000383ffff */
[----:B------:R-:W-:Y:S05]  /*e310*/  BRA `(.L_x_328) ;  /* 0xffffff6400fc7947 */ /* 0x000fea000383ffff */
.L_x_305:
[----:B0-----:R0:W2:Y:S02]  /*e320*/  SYNCS.PHASECHK.TRANS64.TRYWAIT P0, [R6+URZ+0x18], R3 ;  /* 0x00001803060075a7 */ /* 0x0010a4000800017f */
[----:B--2---:R-:W-:Y:S05]  /*e330*/  @!P0 NANOSLEEP.SYNCS 0x989680 ;  /* 0x009896800000895d */ /* 0x004fea0003900000 */
[----:B------:R-:W2:Y:S02]  /*e340*/  @!P0 SYNCS.PHASECHK.TRANS64 P0, [R6+URZ+0x18], R3 ;  /* 0x00001803060085a7 */ /* 0x000ea4000800007f */
[----:B--2---:R-:W-:Y:S05]  /*e350*/  @!P0 BRA `(.L_x_305) ;  /* 0xfffffffc00f08947 */ /* 0x004fea000383ffff */
[----:B------:R-:W-:Y:S05]  /*e360*/  BRA `(.L_x_329) ;  /* 0xfffffff0001c7947 */ /* 0x000fea000383ffff */
.L_x_309:
[----:B------:R-:W-:Y:S01]  /*e370*/  BSSY B1, `(.L_x_330) ;  /* 0x0000006000017945 */ /* 0x000fe20003800000 */
[----:B------:R-:W-:-:S07]  /*e380*/  IMAD.MOV.U32 R15, RZ, RZ, -0x1 ;  /* 0xffffffffff0f7424 */ /* 0x000fce00078e00ff */
[----:B0----5:R-:W-:Y:S05]  /*e390*/  WARPSYNC.COLLECTIVE R15, `(.L_x_331) ;  /* 0x000000000f0c7348 */ /* 0x021fea0003c00000 */
[----:B------:R-:W-:Y:S02]  /*e3a0*/  ELECT P6, UR62, PT ;  /* 0x00000000003e782f */ /* 0x000fe400038c0000 */
[----:B------:R-:W-:Y:S01]  /*e3b0*/  MOV R14, UR62 ;  /* 0x0000003e000e7c02 */ /* 0x000fe20008000f00 */
[----:B0----5:R-:W-:Y:S10]  /*e3c0*/  ENDCOLLECTIVE ;  /* 0x000000000000791b */ /* 0x021ff40003800000 */
.L_x_331:
[----:B------:R-:W-:Y:S05]  /*e3d0*/  BSYNC B1 ;  /* 0x0000000000017941 */ /* 0x000fea0003800000 */
.L_x_330:
[----:B------:R-:W-:Y:S05]  /*e3e0*/  BRA `(.L_x_332) ;  /* 0xfffffff0003c7947 */ /* 0x000fea000383ffff */
.L_x_318:
[----:B------:R-:W-:Y:S01]  /*e3f0*/  BSSY B0, `(.L_x_333) ;  /* 0x0000006000007945 */ /* 0x000fe20003800000 */
[----:B------:R-:W-:-:S07]  /*e400*/  IMAD.MOV.U32 R15, RZ, RZ, -0x1 ;  /* 0xffffffffff0f7424 */ /* 0x000fce00078e00ff */
[----:B-----5:R-:W-:Y:S05]  /*e410*/  WARPSYNC.COLLECTIVE R15, `(.L_x_334) ;  /* 0x000000000f0c7348 */ /* 0x020fea0003c00000 */
[----:B------:R-:W-:Y:S02]  /*e420*/  ELECT P6, UR62, PT ;  /* 0x00000000003e782f */ /* 0x000fe400038c0000 */
[----:B------:R-:W-:Y:S01]  /*e430*/  MOV R14, UR62 ;  /* 0x0000003e000e7c02 */ /* 0x000fe20008000f00 */
[----:B-----5:R-:W-:Y:S10]  /*e440*/  ENDCOLLECTIVE ;  /* 0x000000000000791b */ /* 0x020ff40003800000 */
.L_x_334:
[----:B------:R-:W-:Y:S05]  /*e450*/  BSYNC B0 ;  /* 0x0000000000007941 */ /* 0x000fea0003800000 */
.L_x_333:
[----:B------:R-:W-:Y:S05]  /*e460*/  BRA `(.L_x_335) ;  /* 0xfffffff800907947 */ /* 0x000fea000383ffff */
.L_x_322:
[----:B0-----:R0:W1:Y:S02]  /*e470*/  SYNCS.PHASECHK.TRANS64.TRYWAIT P0, [R7+URZ], R2 ;  /* 0x00000002070075a7 */ /* 0x001064000800017f */
[----:B-1----:R-:W-:Y:S05]  /*e480*/  @!P0 NANOSLEEP.SYNCS 0x989680 ;  /* 0x009896800000895d */ /* 0x002fea0003900000 */
[----:B------:R-:W1:Y:S02]  /*e490*/  @!P0 SYNCS.PHASECHK.TRANS64 P0, [R7+URZ], R2 ;  /* 0x00000002070085a7 */ /* 0x000e64000800007f */
[----:B-1----:R-:W-:Y:S05]  /*e4a0*/  @!P0 BRA `(.L_x_322) ;  /* 0xfffffffc00f08947 */ /* 0x002fea000383ffff */
[----:B------:R-:W-:Y:S05]  /*e4b0*/  BRA `(.L_x_336) ;  /* 0xfffffff800d47947 */ /* 0x000fea000383ffff */
.L_x_323:
[----:B0-----:R0:W1:Y:S02]  /*e4c0*/  SYNCS.PHASECHK.TRANS64.TRYWAIT P0, [R6+URZ], R5 ;  /* 0x00000005060075a7 */ /* 0x001064000800017f */
[----:B-1----:R-:W-:Y:S05]  /*e4d0*/  @!P0 NANOSLEEP.SYNCS 0x989680 ;  /* 0x009896800000895d */ /* 0x002fea0003900000 */
[----:B------:R-:W1:Y:S02]  /*e4e0*/  @!P0 SYNCS.PHASECHK.TRANS64 P0, [R6+URZ], R5 ;  /* 0x00000005060085a7 */ /* 0x000e64000800007f */
[----:B-1----:R-:W-:Y:S05]  /*e4f0*/  @!P0 BRA `(.L_x_323) ;  /* 0xfffffffc00f08947 */ /* 0x002fea000383ffff */
[----:B------:R-:W-:Y:S05]  /*e500*/  BRA `(.L_x_337) ;  /* 0xfffffff800dc7947 */ /* 0x000fea000383ffff */
.L_x_338:
[----:B------:R-:W-:-:S00]  /*e510*/  BRA `(.L_x_338) ;  /* 0xfffffffc00fc7947 */ /* 0x000fc0000383ffff */
[----:B------:R-:W-:-:S00]  /*e520*/  NOP ;  /* 0x0000000000007918 */ /* 0x000fc00000000000 */
        /* <DEDUP_REMOVED lines=13> */
.L_x_339:


//--------------------- .nv.global.init           --------------------------
	.section	.nv.global.init,"aw",@progbits
.nv.global.init:
	.type		$str$24,@object
	.size		$str$24,($str$25 - $str$24)
$str$24:
        /*0000*/ 	.byte	0x28, 0x61, 0x64, 0x64, 0x72, 0x65, 0x73, 0x73, 0x20, 0x26, 0x20, 0x6d, 0x61, 0x73, 0x6b, 0x29
        /*0010*/ 	.byte	0x20, 0x3d, 0x3d, 0x20, 0x30, 0x00
	.type		$str$25,@object
	.size		$str$25,(__unnamed_1 - $str$25)
$str$25:
        /*0016*/ 	.byte	0x2f, 0x74, 0x6d, 0x70, 0x2f, 0x63, 0x75, 0x74, 0x6c, 0x61, 0x73, 0x73, 0x5f, 0x73, 0x77, 0x65
        /*0026*/ 	.byte	0x65, 0x70, 0x5f, 0x73, 0x72, 0x63, 0x2f, 0x69, 0x6e, 0x63, 0x6c, 0x75, 0x64, 0x65, 0x2f, 0x63
        /*0036*/ 	.byte	0x75, 0x74, 0x65, 0x2f, 0x70, 0x6f, 0x69, 0x6e, 0x74, 0x65, 0x72, 0x5f, 0x66, 0x6c, 0x61, 0x67
        /*0046*/ 	.byte	0x67, 0x65, 0x64, 0x2e, 0x68, 0x70, 0x70, 0x00
	.type		__unnamed_1,@object
	.size		__unnamed_1,(__unnamed_2 - __unnamed_1)
__unnamed_1:
        /*004e*/ 	.byte	0x61, 0x75, 0x74, 0x6f, 0x20, 0x63, 0x75, 0x74, 0x65, 0x3a, 0x3a, 0x61, 0x73, 0x5f, 0x70, 0x6f
        /* <DEDUP_REMOVED lines=28> */
        /*021e*/ 	.byte	0x5d, 0x00
	.type		__unnamed_2,@object
	.size		__unnamed_2,(.L_1 - __unnamed_2)
__unnamed_2:
        /* <DEDUP_REMOVED lines=29> */
        /*03f0*/ 	.byte	0x26, 0x5d, 0x00
.L_1:


//--------------------- .nv.shared._ZN7cutlass13device_kernelINS_4gemm6kernel13GemmUniversalIN4cute5tupleIJiiiiEEENS1_10collective13CollectiveMmaINS1_49MainloopSm90TmaGmmaRmemAWarpSpecializedMixedInputILi3ENS5_IJNS4_1CILi1EEESB_SB_EEENS1_32KernelTmaWarpSpecializedPingpongEEENS5_IJNSA_ILi64EEENSA_ILi256EEENSA_ILi128EEEEEENS_10bfloat16_tENS5_IJlSB_lEEENS5_IJNS_12float_e4m3_tEEEESK_NS4_8TiledMMAINS4_8MMA_AtomIJNS4_4SM904GMMA28MMA_64x256x16_F32BF16BF16_RSILNSQ_5MajorE0ELSS_0ELNSQ_7ScaleInE1ELST_1EEEEEENS4_6LayoutISC_NS5_IJNSA_ILi0EEESX_SX_EEEEENS5_IJNS4_10UnderscoreES10_S10_EEEEENS4_13SM90_TMA_LOADENS4_14ComposedLayoutINS4_7SwizzleILi3ELi4ELi3EEENS4_18smem_ptr_flag_bitsILi16EEENSW_INS5_IJNSA_ILi8EEESF_EEENS5_IJSF_SB_EEEEEEEvNS4_8identityES13_NS14_IS16_NS17_ILi8EEENSW_INS5_IJS19_SH_EEENS5_IJSH_SB_EEEEEEENS4_9Copy_AtomIJNS4_39AutoVectorizingCopyWithAssumedAlignmentILi128EEESL_EEES1E_EENS_8epilogue10collective6detail29Sm90TmaWarpSpecializedAdapterINS1Q_15DefaultEpilogueISJ_SK_SK_NS1P_6thread17LinearCombinationISJ_Li1EffLNS1U_9ScaleType4KindE0ELNS_15FloatRoundStyleE2ESJ_EENS1_15EpilogueDefaultEEEEEvvEEEEvNT_6ParamsE --------------------------
	.section	.nv.shared._ZN7cutlass13device_kernelINS_4gemm6kernel13GemmUniversalIN4cute5tupleIJiiiiEEENS1_10collective13CollectiveMmaINS1_49MainloopSm90TmaGmmaRmemAWarpSpecializedMixedInputILi3ENS5_IJNS4_1CILi1EEESB_SB_EEENS1_32KernelTmaWarpSpecializedPingpongEEENS5_IJNSA_ILi64EEENSA_ILi256EEENSA_ILi128EEEEEENS_10bfloat16_tENS5_IJlSB_lEEENS5_IJNS_12float_e4m3_tEEEESK_NS4_8TiledMMAINS4_8MMA_AtomIJNS4_4SM904GMMA28MMA_64x256x16_F32BF16BF16_RSILNSQ_5MajorE0ELSS_0ELNSQ_7ScaleInE1ELST_1EEEEEENS4_6LayoutISC_NS5_IJNSA_ILi0EEESX_SX_EEEEENS5_IJNS4_10UnderscoreES10_S10_EEEEENS4_13SM90_TMA_LOADENS4_14ComposedLayoutINS4_7SwizzleILi3ELi4ELi3EEENS4_18smem_ptr_flag_bitsILi16EEENSW_INS5_IJNSA_ILi8EEESF_EEENS5_IJSF_SB_EEEEEEEvNS4_8identityES13_NS14_IS16_NS17_ILi8EEENSW_INS5_IJS19_SH_EEENS5_IJSH_SB_EEEEEEENS4_9Copy_AtomIJNS4_39AutoVectorizingCopyWithAssumedAlignmentILi128EEESL_EEES1E_EENS_8epilogue10collective6detail29Sm90TmaWarpSpecializedAdapterINS1Q_15DefaultEpilogueISJ_SK_SK_NS1P_6thread17LinearCombinationISJ_Li1EffLNS1U_9ScaleType4KindE0ELNS_15FloatRoundStyleE2ESJ_EENS1_15EpilogueDefaultEEEEEvvEEEEvNT_6ParamsE,"aw",@nobits
	.sectionflags	@""
	.align	16
	.zero		1024


//--------------------- .nv.shared.reserved.0     --------------------------
	.section	.nv.shared.reserved.0,"aw",@nobits
	.weak		__nv_reservedSMEM_offset_0_alias
	.size		__nv_reservedSMEM_offset_0_alias, 0, 0
	.other		__nv_reservedSMEM_offset_0_alias,@"STO_CUDA_RESERVED_SHARED STV_DEFAULT"
__nv_reservedSMEM_offset_0_alias:
	.zero		0


//--------------------- .nv.global                --------------------------
	.section	.nv.global,"aw",@nobits
.nv.global:
	.type		_ZN40_INTERNAL_43ed345e_4_k_cu_b88d03c6_156714cute1_E,@object
	.size		_ZN40_INTERNAL_43ed345e_4_k_cu_b88d03c6_156714cute1_E,(_ZN40_INTERNAL_43ed345e_4_k_cu_b88d03c6_156714cuda3std3__45__cpo6cbeginE - _ZN40_INTERNAL_43ed345e_4_k_cu_b88d03c6_156714cute1_E)
_ZN40_INTERNAL_43ed345e_4_k_cu_b88d03c6_156714cute1_E:
	.zero		1
	.type		_ZN40_INTERNAL_43ed345e_4_k_cu_b88d03c6_156714cuda3std3__45__cpo6cbeginE,@object
	.size		_ZN40_INTERNAL_43ed345e_4_k_cu_b88d03c6_156714cuda3std3__45__cpo6cbeginE,(_ZN40_INTERNAL_43ed345e_4_k_cu_b88d03c6_156714cuda3std3__48in_placeE - _ZN40_INTERNAL_43ed345e_4_k_cu_b88d03c6_156714cuda3std3__45__cpo6cbeginE)
_ZN40_INTERNAL_43ed345e_4_k_cu_b88d03c6_156714cuda3std3__45__cpo6cbeginE:
	.zero		1
	.type		_ZN40_INTERNAL_43ed345e_4_k_cu_b88d03c6_156714cuda3std3__48in_placeE,@object
	.size		_ZN40_INTERNAL_43ed345e_4_k_cu_b88d03c6_156714cuda3std3__48in_placeE,(_ZN40_INTERNAL_43ed345e_4_k_cu_b88d03c6_156714cuda3std6ranges3__45__cpo9iter_moveE - _ZN40_INTERNAL_43ed345e_4_k_cu_b88d03c6_156714cuda3std3__48in_placeE)
_ZN40_INTERNAL_43ed345e_4_k_cu_b88d03c6_156714cuda3std3__48in_placeE:
	.zero		1
	.type		_ZN40_INTERNAL_43ed345e_4_k_cu_b88d03c6_156714cuda3std6ranges3__45__cpo9iter_moveE,@object
	.size		_ZN40_INTERNAL_43ed345e_4_k_cu_b88d03c6_156714cuda3std6ranges3__45__cpo9iter_moveE,(_ZN40_INTERNAL_43ed345e_4_k_cu_b88d03c6_156714cuda3std3__45__cpo5beginE - _ZN40_INTERNAL_43ed345e_4_k_cu_b88d03c6_156714cuda3std6ranges3__45__cpo9iter_moveE)
_ZN40_INTERNAL_43ed345e_4_k_cu_b88d03c6_156714cuda3std6ranges3__45__cpo9iter_moveE:
	.zero		1
	.type		_ZN40_INTERNAL_43ed345e_4_k_cu_b88d03c6_156714cuda3std3__45__cpo5beginE,@object
	.size		_ZN40_INTERNAL_43ed345e_4_k_cu_b88d03c6_156714cuda3std3__45__cpo5beginE,(_ZN40_INTERNAL_43ed345e_4_k_cu_b88d03c6_156714cuda3std3__442_GLOBAL__N__43ed345e_4_k_cu_b88d03c6_156716ignoreE - _ZN40_INTERNAL_43ed345e_4_k_cu_b88d03c6_156714cuda3std3__45__cpo5beginE)
_ZN40_INTERNAL_43ed345e_4_k_cu_b88d03c6_156714cuda3std3__45__cpo5beginE:
	.zero		1
	.type		_ZN40_INTERNAL_43ed345e_4_k_cu_b88d03c6_156714cuda3std3__442_GLOBAL__N__43ed345e_4_k_cu_b88d03c6_156716ignoreE,@object
	.size		_ZN40_INTERNAL_43ed345e_4_k_cu_b88d03c6_156714cuda3std3__442_GLOBAL__N__43ed345e_4_k_cu_b88d03c6_156716ignoreE,(_ZN40_INTERNAL_43ed345e_4_k_cu_b88d03c6_156714cute7productE - _ZN40_INTERNAL_43ed345e_4_k_cu_b88d03c6_156714cuda3std3__442_GLOBAL__N__43ed345e_4_k_cu_b88d03c6_156716ignoreE)
_ZN40_INTERNAL_43ed345e_4_k_cu_b88d03c6_156714cuda3std3__442_GLOBAL__N__43ed345e_4_k_cu_b88d03c6_156716ignoreE:
	.zero		1
	.type		_ZN40_INTERNAL_43ed345e_4_k_cu_b88d03c6_156714cute7productE,@object
	.size		_ZN40_INTERNAL_43ed345e_4_k_cu_b88d03c6_156714cute7productE,(_ZN40_INTERNAL_43ed345e_4_k_cu_b88d03c6_156714cuda3std3__45__cpo3endE - _ZN40_INTERNAL_43ed345e_4_k_cu_b88d03c6_156714cute7productE)
_ZN40_INTERNAL_43ed345e_4_k_cu_b88d03c6_156714cute7productE:
	.zero		1
	.type		_ZN40_INTERNAL_43ed345e_4_k_cu_b88d03c6_156714cuda3std3__45__cpo3endE,@object
	.size		_ZN40_INTERNAL_43ed345e_4_k_cu_b88d03c6_156714cuda3std3__45__cpo3endE,(_ZN40_INTERNAL_43ed345e_4_k_cu_b88d03c6_156714cuda3std3__419piecewise_constructE - _ZN40_INTERNAL_43ed345e_4_k_cu_b88d03c6_156714cuda3std3__45__cpo3endE)
_ZN40_INTERNAL_43ed345e_4_k_cu_b88d03c6_156714cuda3std3__45__cpo3endE:
	.zero		1
	.type		_ZN40_INTERNAL_43ed345e_4_k_cu_b88d03c6_156714cuda3std3__419piecewise_constructE,@object
	.size		_ZN40_INTERNAL_43ed345e_4_k_cu_b88d03c6_156714cuda3std3__419piecewise_constructE,(_ZN40_INTERNAL_43ed345e_4_k_cu_b88d03c6_156714cuda3std3__45__cpo4cendE - _ZN40_INTERNAL_43ed345e_4_k_cu_b88d03c6_156714cuda3std3__419piecewise_constructE)
_ZN40_INTERNAL_43ed345e_4_k_cu_b88d03c6_156714cuda3std3__419piecewise_constructE:
	.zero		1
	.type		_ZN40_INTERNAL_43ed345e_4_k_cu_b88d03c6_156714cuda3std3__45__cpo4cendE,@object
	.size		_ZN40_INTERNAL_43ed345e_4_k_cu_b88d03c6_156714cuda3std3__45__cpo4cendE,(_ZN40_INTERNAL_43ed345e_4_k_cu_b88d03c6_156714cuda3std6ranges3__45__cpo4swapE - _ZN40_INTERNAL_43ed345e_4_k_cu_b88d03c6_156714cuda3std3__45__cpo4cendE)
_ZN40_INTERNAL_43ed345e_4_k_cu_b88d03c6_156714cuda3std3__45__cpo4cendE:
	.zero		1
	.type		_ZN40_INTERNAL_43ed345e_4_k_cu_b88d03c6_156714cuda3std6ranges3__45__cpo4swapE,@object
	.size		_ZN40_INTERNAL_43ed345e_4_k_cu_b88d03c6_156714cuda3std6ranges3__45__cpo4swapE,(.L_9 - _ZN40_INTERNAL_43ed345e_4_k_cu_b88d03c6_156714cuda3std6ranges3__45__cpo4swapE)
_ZN40_INTERNAL_43ed345e_4_k_cu_b88d03c6_156714cuda3std6ranges3__45__cpo4swapE:
	.zero		1
.L_9:


//--------------------- .nv.constant0._ZN7cutlass13device_kernelINS_4gemm6kernel13GemmUniversalIN4cute5tupleIJiiiiEEENS1_10collective13CollectiveMmaINS1_49MainloopSm90TmaGmmaRmemAWarpSpecializedMixedInputILi3ENS5_IJNS4_1CILi1EEESB_SB_EEENS1_32KernelTmaWarpSpecializedPingpongEEENS5_IJNSA_ILi64EEENSA_ILi256EEENSA_ILi128EEEEEENS_10bfloat16_tENS5_IJlSB_lEEENS5_IJNS_12float_e4m3_tEEEESK_NS4_8TiledMMAINS4_8MMA_AtomIJNS4_4SM904GMMA28MMA_64x256x16_F32BF16BF16_RSILNSQ_5MajorE0ELSS_0ELNSQ_7ScaleInE1ELST_1EEEEEENS4_6LayoutISC_NS5_IJNSA_ILi0EEESX_SX_EEEEENS5_IJNS4_10UnderscoreES10_S10_EEEEENS4_13SM90_TMA_LOADENS4_14ComposedLayoutINS4_7SwizzleILi3ELi4ELi3EEENS4_18smem_ptr_flag_bitsILi16EEENSW_INS5_IJNSA_ILi8EEESF_EEENS5_IJSF_SB_EEEEEEEvNS4_8identityES13_NS14_IS16_NS17_ILi8EEENSW_INS5_IJS19_SH_EEENS5_IJSH_SB_EEEEEEENS4_9Copy_AtomIJNS4_39AutoVectorizingCopyWithAssumedAlignmentILi128EEESL_EEES1E_EENS_8epilogue10collective6detail29Sm90TmaWarpSpecializedAdapterINS1Q_15DefaultEpilogueISJ_SK_SK_NS1P_6thread17LinearCombinationISJ_Li1EffLNS1U_9ScaleType4KindE0ELNS_15FloatRoundStyleE2ESJ_EENS1_15EpilogueDefaultEEEEEvvEEEEvNT_6ParamsE --------------------------
	.section	.nv.constant0._ZN7cutlass13device_kernelINS_4gemm6kernel13GemmUniversalIN4cute5tupleIJiiiiEEENS1_10collective13CollectiveMmaINS1_49MainloopSm90TmaGmmaRmemAWarpSpecializedMixedInputILi3ENS5_IJNS4_1CILi1EEESB_SB_EEENS1_32KernelTmaWarpSpecializedPingpongEEENS5_IJNSA_ILi64EEENSA_ILi256EEENSA_ILi128EEEEEENS_10bfloat16_tENS5_IJlSB_lEEENS5_IJNS_12float_e4m3_tEEEESK_NS4_8TiledMMAINS4_8MMA_AtomIJNS4_4SM904GMMA28MMA_64x256x16_F32BF16BF16_RSILNSQ_5MajorE0ELSS_0ELNSQ_7ScaleInE1ELST_1EEEEEENS4_6LayoutISC_NS5_IJNSA_ILi0EEESX_SX_EEEEENS5_IJNS4_10UnderscoreES10_S10_EEEEENS4_13SM90_TMA_LOADENS4_14ComposedLayoutINS4_7SwizzleILi3ELi4ELi3EEENS4_18smem_ptr_flag_bitsILi16EEENSW_INS5_IJNSA_ILi8EEESF_EEENS5_IJSF_SB_EEEEEEEvNS4_8identityES13_NS14_IS16_NS17_ILi8EEENSW_INS5_IJS19_SH_EEENS5_IJSH_SB_EEEEEEENS4_9Copy_AtomIJNS4_39AutoVectorizingCopyWithAssumedAlignmentILi128EEESL_EEES1E_EENS_8epilogue10collective6detail29Sm90TmaWarpSpecializedAdapterINS1Q_15DefaultEpilogueISJ_SK_SK_NS1P_6thread17LinearCombinationISJ_Li1EffLNS1U_9ScaleType4KindE0ELNS_15FloatRoundStyleE2ESJ_EENS1_15EpilogueDefaultEEEEEvvEEEEvNT_6ParamsE,"a",@progbits
	.sectionflags	@""
	.align	4
.nv.constant0._ZN7cutlass13device_kernelINS_4gemm6kernel13GemmUniversalIN4cute5tupleIJiiiiEEENS1_10collective13CollectiveMmaINS1_49MainloopSm90TmaGmmaRmemAWarpSpecializedMixedInputILi3ENS5_IJNS4_1CILi1EEESB_SB_EEENS1_32KernelTmaWarpSpecializedPingpongEEENS5_IJNSA_ILi64EEENSA_ILi256EEENSA_ILi128EEEEEENS_10bfloat16_tENS5_IJlSB_lEEENS5_IJNS_12float_e4m3_tEEEESK_NS4_8TiledMMAINS4_8MMA_AtomIJNS4_4SM904GMMA28MMA_64x256x16_F32BF16BF16_RSILNSQ_5MajorE0ELSS_0ELNSQ_7ScaleInE1ELST_1EEEEEENS4_6LayoutISC_NS5_IJNSA_ILi0EEESX_SX_EEEEENS5_IJNS4_10UnderscoreES10_S10_EEEEENS4_13SM90_TMA_LOADENS4_14ComposedLayoutINS4_7SwizzleILi3ELi4ELi3EEENS4_18smem_ptr_flag_bitsILi16EEENSW_INS5_IJNSA_ILi8EEESF_EEENS5_IJSF_SB_EEEEEEEvNS4_8identityES13_NS14_IS16_NS17_ILi8EEENSW_INS5_IJS19_SH_EEENS5_IJSH_SB_EEEEEEENS4_9Copy_AtomIJNS4_39AutoVectorizingCopyWithAssumedAlignmentILi128EEESL_EEES1E_EENS_8epilogue10collective6detail29Sm90TmaWarpSpecializedAdapterINS1Q_15DefaultEpilogueISJ_SK_SK_NS1P_6thread17LinearCombinationISJ_Li1EffLNS1U_9ScaleType4KindE0ELNS_15FloatRoundStyleE2ESJ_EENS1_15EpilogueDefaultEEEEEvvEEEEvNT_6ParamsE:
	.zero		2176


//--------------------- SYMBOLS --------------------------

	.type		.nv.reservedSmem.offset0,@object
	.size		.nv.reservedSmem.offset0,0x4
	.type		__assertfail,@function
